//
// Generated by NVIDIA NVVM Compiler
//
// Compiler Build ID: CL-36424714
// Cuda compilation tools, release 13.0, V13.0.88
// Based on NVVM 20.0.0
//

.version 9.0
.target sm_100
.address_size 64

	// .globl	_Z22matrixMultGlobalKernelPiS_S_i
// _ZZ22matrixMultSharedKernelPiS_S_iE3s_A has been demoted
// _ZZ22matrixMultSharedKernelPiS_S_iE3s_B has been demoted
.const .align 4 .b8 c_B[65536];

.visible .entry _Z22matrixMultGlobalKernelPiS_S_i(
	.param .u64 .ptr .align 1 _Z22matrixMultGlobalKernelPiS_S_i_param_0,
	.param .u64 .ptr .align 1 _Z22matrixMultGlobalKernelPiS_S_i_param_1,
	.param .u64 .ptr .align 1 _Z22matrixMultGlobalKernelPiS_S_i_param_2,
	.param .u32 _Z22matrixMultGlobalKernelPiS_S_i_param_3
)
{
	.reg .pred 	%p<10>;
	.reg .b32 	%r<105>;
	.reg .b64 	%rd<67>;

	ld.param.u64 	%rd14, [_Z22matrixMultGlobalKernelPiS_S_i_param_0];
	ld.param.u64 	%rd15, [_Z22matrixMultGlobalKernelPiS_S_i_param_1];
	ld.param.u32 	%r30, [_Z22matrixMultGlobalKernelPiS_S_i_param_3];
	cvta.to.global.u64 	%rd1, %rd15;
	cvta.to.global.u64 	%rd2, %rd14;
	mov.u32 	%r31, %ctaid.y;
	mov.u32 	%r32, %ntid.y;
	mov.u32 	%r33, %tid.y;
	mad.lo.s32 	%r1, %r31, %r32, %r33;
	mov.u32 	%r34, %ctaid.x;
	mov.u32 	%r35, %ntid.x;
	mov.u32 	%r36, %tid.x;
	mad.lo.s32 	%r2, %r34, %r35, %r36;
	max.s32 	%r37, %r1, %r2;
	setp.ge.s32 	%p1, %r37, %r30;
	@%p1 bra 	$L__BB0_13;
	mul.lo.s32 	%r3, %r30, %r1;
	and.b32  	%r4, %r30, 7;
	setp.lt.u32 	%p2, %r30, 8;
	mov.b32 	%r99, 0;
	mov.u32 	%r104, %r99;
	@%p2 bra 	$L__BB0_4;
	and.b32  	%r99, %r30, 2147483640;
	neg.s32 	%r93, %r99;
	mul.wide.s32 	%rd16, %r30, 4;
	add.s64 	%rd3, %rd1, %rd16;
	shl.b32 	%r7, %r30, 3;
	mul.wide.s32 	%rd17, %r30, 8;
	add.s64 	%rd4, %rd1, %rd17;
	mul.wide.s32 	%rd18, %r30, 12;
	add.s64 	%rd5, %rd1, %rd18;
	mul.wide.s32 	%rd19, %r30, 16;
	add.s64 	%rd6, %rd1, %rd19;
	mul.wide.s32 	%rd20, %r30, 20;
	add.s64 	%rd7, %rd1, %rd20;
	mul.wide.s32 	%rd21, %r30, 24;
	add.s64 	%rd8, %rd1, %rd21;
	mul.wide.s32 	%rd22, %r30, 28;
	add.s64 	%rd9, %rd1, %rd22;
	mul.wide.u32 	%rd23, %r3, 4;
	add.s64 	%rd24, %rd23, %rd2;
	add.s64 	%rd66, %rd24, 16;
	mov.b32 	%r104, 0;
	mov.u32 	%r92, %r2;
$L__BB0_3:
	.pragma "nounroll";
	mul.wide.s32 	%rd25, %r92, 4;
	add.s64 	%rd26, %rd3, %rd25;
	add.s64 	%rd27, %rd4, %rd25;
	add.s64 	%rd28, %rd5, %rd25;
	add.s64 	%rd29, %rd6, %rd25;
	add.s64 	%rd30, %rd7, %rd25;
	add.s64 	%rd31, %rd8, %rd25;
	add.s64 	%rd32, %rd9, %rd25;
	add.s64 	%rd33, %rd1, %rd25;
	ld.global.u32 	%r41, [%rd66+-16];
	ld.global.u32 	%r42, [%rd33];
	mad.lo.s32 	%r43, %r42, %r41, %r104;
	ld.global.u32 	%r44, [%rd66+-12];
	ld.global.u32 	%r45, [%rd26];
	mad.lo.s32 	%r46, %r45, %r44, %r43;
	ld.global.u32 	%r47, [%rd66+-8];
	ld.global.u32 	%r48, [%rd27];
	mad.lo.s32 	%r49, %r48, %r47, %r46;
	ld.global.u32 	%r50, [%rd66+-4];
	ld.global.u32 	%r51, [%rd28];
	mad.lo.s32 	%r52, %r51, %r50, %r49;
	ld.global.u32 	%r53, [%rd66];
	ld.global.u32 	%r54, [%rd29];
	mad.lo.s32 	%r55, %r54, %r53, %r52;
	ld.global.u32 	%r56, [%rd66+4];
	ld.global.u32 	%r57, [%rd30];
	mad.lo.s32 	%r58, %r57, %r56, %r55;
	ld.global.u32 	%r59, [%rd66+8];
	ld.global.u32 	%r60, [%rd31];
	mad.lo.s32 	%r61, %r60, %r59, %r58;
	ld.global.u32 	%r62, [%rd66+12];
	ld.global.u32 	%r63, [%rd32];
	mad.lo.s32 	%r104, %r63, %r62, %r61;
	add.s32 	%r93, %r93, 8;
	add.s32 	%r92, %r92, %r7;
	add.s64 	%rd66, %rd66, 32;
	setp.ne.s32 	%p3, %r93, 0;
	@%p3 bra 	$L__BB0_3;
$L__BB0_4:
	setp.eq.s32 	%p4, %r4, 0;
	@%p4 bra 	$L__BB0_12;
	and.b32  	%r17, %r30, 3;
	setp.lt.u32 	%p5, %r4, 4;
	@%p5 bra 	$L__BB0_7;
	add.s32 	%r65, %r99, %r3;
	mul.wide.u32 	%rd34, %r65, 4;
	add.s64 	%rd35, %rd2, %rd34;
	ld.global.u32 	%r66, [%rd35];
	mad.lo.s32 	%r67, %r99, %r30, %r2;
	mul.wide.s32 	%rd36, %r67, 4;
	add.s64 	%rd37, %rd1, %rd36;
	ld.global.u32 	%r68, [%rd37];
	mad.lo.s32 	%r69, %r68, %r66, %r104;
	cvt.u64.u32 	%rd38, %r3;
	cvt.u64.u32 	%rd39, %r99;
	add.s64 	%rd40, %rd39, %rd38;
	shl.b64 	%rd41, %rd40, 2;
	add.s64 	%rd42, %rd2, %rd41;
	ld.global.u32 	%r70, [%rd42+4];
	mul.wide.s32 	%rd43, %r30, 4;
	add.s64 	%rd44, %rd37, %rd43;
	ld.global.u32 	%r71, [%rd44];
	mad.lo.s32 	%r72, %r71, %r70, %r69;
	ld.global.u32 	%r73, [%rd42+8];
	add.s64 	%rd45, %rd44, %rd43;
	ld.global.u32 	%r74, [%rd45];
	mad.lo.s32 	%r75, %r74, %r73, %r72;
	ld.global.u32 	%r76, [%rd42+12];
	add.s64 	%rd46, %rd45, %rd43;
	ld.global.u32 	%r77, [%rd46];
	mad.lo.s32 	%r104, %r77, %r76, %r75;
	add.s32 	%r99, %r99, 4;
$L__BB0_7:
	setp.eq.s32 	%p6, %r17, 0;
	@%p6 bra 	$L__BB0_12;
	setp.eq.s32 	%p7, %r17, 1;
	@%p7 bra 	$L__BB0_10;
	add.s32 	%r79, %r99, %r3;
	mul.wide.u32 	%rd47, %r79, 4;
	add.s64 	%rd48, %rd2, %rd47;
	ld.global.u32 	%r80, [%rd48];
	mad.lo.s32 	%r81, %r99, %r30, %r2;
	mul.wide.s32 	%rd49, %r81, 4;
	add.s64 	%rd50, %rd1, %rd49;
	ld.global.u32 	%r82, [%rd50];
	mad.lo.s32 	%r83, %r82, %r80, %r104;
	cvt.u64.u32 	%rd51, %r3;
	cvt.u64.u32 	%rd52, %r99;
	add.s64 	%rd53, %rd52, %rd51;
	shl.b64 	%rd54, %rd53, 2;
	add.s64 	%rd55, %rd2, %rd54;
	ld.global.u32 	%r84, [%rd55+4];
	mul.wide.s32 	%rd56, %r30, 4;
	add.s64 	%rd57, %rd50, %rd56;
	ld.global.u32 	%r85, [%rd57];
	mad.lo.s32 	%r104, %r85, %r84, %r83;
	add.s32 	%r99, %r99, 2;
$L__BB0_10:
	and.b32  	%r86, %r30, 1;
	setp.eq.b32 	%p8, %r86, 1;
	not.pred 	%p9, %p8;
	@%p9 bra 	$L__BB0_12;
	add.s32 	%r87, %r99, %r3;
	mul.wide.u32 	%rd58, %r87, 4;
	add.s64 	%rd59, %rd2, %rd58;
	ld.global.u32 	%r88, [%rd59];
	mad.lo.s32 	%r89, %r99, %r30, %r2;
	mul.wide.s32 	%rd60, %r89, 4;
	add.s64 	%rd61, %rd1, %rd60;
	ld.global.u32 	%r90, [%rd61];
	mad.lo.s32 	%r104, %r90, %r88, %r104;
$L__BB0_12:
	ld.param.u64 	%rd65, [_Z22matrixMultGlobalKernelPiS_S_i_param_2];
	add.s32 	%r91, %r3, %r2;
	cvta.to.global.u64 	%rd62, %rd65;
	mul.wide.s32 	%rd63, %r91, 4;
	add.s64 	%rd64, %rd62, %rd63;
	st.global.u32 	[%rd64], %r104;
$L__BB0_13:
	ret;

}
	// .globl	_Z22matrixMultSharedKernelPiS_S_i
.visible .entry _Z22matrixMultSharedKernelPiS_S_i(
	.param .u64 .ptr .align 1 _Z22matrixMultSharedKernelPiS_S_i_param_0,
	.param .u64 .ptr .align 1 _Z22matrixMultSharedKernelPiS_S_i_param_1,
	.param .u64 .ptr .align 1 _Z22matrixMultSharedKernelPiS_S_i_param_2,
	.param .u32 _Z22matrixMultSharedKernelPiS_S_i_param_3
)
{
	.reg .pred 	%p<8>;
	.reg .b32 	%r<105>;
	.reg .b64 	%rd<13>;
	// demoted variable
	.shared .align 4 .b8 _ZZ22matrixMultSharedKernelPiS_S_iE3s_A[1024];
	// demoted variable
	.shared .align 4 .b8 _ZZ22matrixMultSharedKernelPiS_S_iE3s_B[1024];
	ld.param.u64 	%rd4, [_Z22matrixMultSharedKernelPiS_S_i_param_0];
	ld.param.u64 	%rd5, [_Z22matrixMultSharedKernelPiS_S_i_param_1];
	ld.param.u64 	%rd6, [_Z22matrixMultSharedKernelPiS_S_i_param_2];
	ld.param.u32 	%r31, [_Z22matrixMultSharedKernelPiS_S_i_param_3];
	mov.u32 	%r33, %ctaid.y;
	shl.b32 	%r34, %r33, 4;
	mov.u32 	%r98, %tid.y;
	add.s32 	%r2, %r34, %r98;
	mov.u32 	%r35, %ctaid.x;
	shl.b32 	%r3, %r35, 4;
	mov.u32 	%r96, %tid.x;
	add.s32 	%r5, %r3, %r96;
	setp.lt.s32 	%p1, %r31, 1;
	mov.b32 	%r104, 0;
	@%p1 bra 	$L__BB1_7;
	add.s32 	%r37, %r31, 15;
	shr.u32 	%r38, %r37, 4;
	shl.b32 	%r39, %r98, 6;
	mov.u32 	%r40, _ZZ22matrixMultSharedKernelPiS_S_iE3s_A;
	add.s32 	%r6, %r40, %r39;
	shl.b32 	%r41, %r96, 2;
	add.s32 	%r7, %r6, %r41;
	mov.u32 	%r42, _ZZ22matrixMultSharedKernelPiS_S_iE3s_B;
	add.s32 	%r9, %r42, %r41;
	add.s32 	%r8, %r9, %r39;
	neg.s32 	%r100, %r38;
	mad.lo.s32 	%r43, %r98, %r31, %r96;
	add.s32 	%r99, %r43, %r3;
	shl.b32 	%r12, %r31, 4;
	mad.lo.s32 	%r97, %r31, %r2, %r96;
	cvta.to.global.u64 	%rd1, %rd4;
	cvta.to.global.u64 	%rd2, %rd5;
	mov.b32 	%r104, 0;
$L__BB1_2:
	setp.ge.u32 	%p2, %r2, %r31;
	mul.wide.s32 	%rd7, %r97, 4;
	add.s64 	%rd3, %rd1, %rd7;
	setp.ge.s32 	%p3, %r96, %r31;
	mov.b32 	%r102, 0;
	or.pred  	%p4, %p2, %p3;
	@%p4 bra 	$L__BB1_4;
	ld.global.u32 	%r102, [%rd3];
$L__BB1_4:
	st.shared.u32 	[%r7], %r102;
	mov.b32 	%r103, 0;
	max.s32 	%r46, %r5, %r98;
	setp.ge.s32 	%p5, %r46, %r31;
	@%p5 bra 	$L__BB1_6;
	mul.wide.s32 	%rd8, %r99, 4;
	add.s64 	%rd9, %rd2, %rd8;
	ld.global.u32 	%r103, [%rd9];
$L__BB1_6:
	st.shared.u32 	[%r8], %r103;
	bar.sync 	0;
	ld.shared.u32 	%r47, [%r6];
	ld.shared.u32 	%r48, [%r9];
	mad.lo.s32 	%r49, %r48, %r47, %r104;
	ld.shared.u32 	%r50, [%r6+4];
	ld.shared.u32 	%r51, [%r9+64];
	mad.lo.s32 	%r52, %r51, %r50, %r49;
	ld.shared.u32 	%r53, [%r6+8];
	ld.shared.u32 	%r54, [%r9+128];
	mad.lo.s32 	%r55, %r54, %r53, %r52;
	ld.shared.u32 	%r56, [%r6+12];
	ld.shared.u32 	%r57, [%r9+192];
	mad.lo.s32 	%r58, %r57, %r56, %r55;
	ld.shared.u32 	%r59, [%r6+16];
	ld.shared.u32 	%r60, [%r9+256];
	mad.lo.s32 	%r61, %r60, %r59, %r58;
	ld.shared.u32 	%r62, [%r6+20];
	ld.shared.u32 	%r63, [%r9+320];
	mad.lo.s32 	%r64, %r63, %r62, %r61;
	ld.shared.u32 	%r65, [%r6+24];
	ld.shared.u32 	%r66, [%r9+384];
	mad.lo.s32 	%r67, %r66, %r65, %r64;
	ld.shared.u32 	%r68, [%r6+28];
	ld.shared.u32 	%r69, [%r9+448];
	mad.lo.s32 	%r70, %r69, %r68, %r67;
	ld.shared.u32 	%r71, [%r6+32];
	ld.shared.u32 	%r72, [%r9+512];
	mad.lo.s32 	%r73, %r72, %r71, %r70;
	ld.shared.u32 	%r74, [%r6+36];
	ld.shared.u32 	%r75, [%r9+576];
	mad.lo.s32 	%r76, %r75, %r74, %r73;
	ld.shared.u32 	%r77, [%r6+40];
	ld.shared.u32 	%r78, [%r9+640];
	mad.lo.s32 	%r79, %r78, %r77, %r76;
	ld.shared.u32 	%r80, [%r6+44];
	ld.shared.u32 	%r81, [%r9+704];
	mad.lo.s32 	%r82, %r81, %r80, %r79;
	ld.shared.u32 	%r83, [%r6+48];
	ld.shared.u32 	%r84, [%r9+768];
	mad.lo.s32 	%r85, %r84, %r83, %r82;
	ld.shared.u32 	%r86, [%r6+52];
	ld.shared.u32 	%r87, [%r9+832];
	mad.lo.s32 	%r88, %r87, %r86, %r85;
	ld.shared.u32 	%r89, [%r6+56];
	ld.shared.u32 	%r90, [%r9+896];
	mad.lo.s32 	%r91, %r90, %r89, %r88;
	ld.shared.u32 	%r92, [%r6+60];
	ld.shared.u32 	%r93, [%r9+960];
	mad.lo.s32 	%r104, %r93, %r92, %r91;
	bar.sync 	0;
	add.s32 	%r100, %r100, 1;
	setp.ne.s32 	%p6, %r100, 0;
	add.s32 	%r99, %r99, %r12;
	add.s32 	%r98, %r98, 16;
	add.s32 	%r97, %r97, 16;
	add.s32 	%r96, %r96, 16;
	@%p6 bra 	$L__BB1_2;
$L__BB1_7:
	max.s32 	%r94, %r2, %r5;
	setp.ge.s32 	%p7, %r94, %r31;
	@%p7 bra 	$L__BB1_9;
	mad.lo.s32 	%r95, %r31, %r2, %r5;
	cvta.to.global.u64 	%rd10, %rd6;
	mul.wide.s32 	%rd11, %r95, 4;
	add.s64 	%rd12, %rd10, %rd11;
	st.global.u32 	[%rd12], %r104;
$L__BB1_9:
	ret;

}
	// .globl	_Z24matrixMultConstantKernelPiS_i
.visible .entry _Z24matrixMultConstantKernelPiS_i(
	.param .u64 .ptr .align 1 _Z24matrixMultConstantKernelPiS_i_param_0,
	.param .u64 .ptr .align 1 _Z24matrixMultConstantKernelPiS_i_param_1,
	.param .u32 _Z24matrixMultConstantKernelPiS_i_param_2
)
{
	.reg .pred 	%p<10>;
	.reg .b32 	%r<106>;
	.reg .b64 	%rd<68>;

	ld.param.u64 	%rd11, [_Z24matrixMultConstantKernelPiS_i_param_0];
	ld.param.u32 	%r29, [_Z24matrixMultConstantKernelPiS_i_param_2];
	cvta.to.global.u64 	%rd1, %rd11;
	mov.u32 	%r30, %ctaid.y;
	mov.u32 	%r31, %ntid.y;
	mov.u32 	%r32, %tid.y;
	mad.lo.s32 	%r1, %r30, %r31, %r32;
	mov.u32 	%r33, %ctaid.x;
	mov.u32 	%r34, %ntid.x;
	mov.u32 	%r35, %tid.x;
	mad.lo.s32 	%r2, %r33, %r34, %r35;
	max.s32 	%r36, %r1, %r2;
	setp.ge.s32 	%p1, %r36, %r29;
	@%p1 bra 	$L__BB2_13;
	mul.lo.s32 	%r3, %r29, %r1;
	and.b32  	%r4, %r29, 7;
	setp.lt.u32 	%p2, %r29, 8;
	mov.b32 	%r100, 0;
	mov.u32 	%r105, %r100;
	@%p2 bra 	$L__BB2_4;
	and.b32  	%r40, %r29, 2147483640;
	neg.s32 	%r94, %r40;
	mul.wide.s32 	%rd12, %r29, 12;
	mov.u64 	%rd13, c_B;
	add.s64 	%rd2, %rd13, %rd12;
	mul.wide.s32 	%rd14, %r29, 16;
	add.s64 	%rd3, %rd13, %rd14;
	mul.wide.s32 	%rd15, %r29, 20;
	add.s64 	%rd4, %rd13, %rd15;
	mul.wide.s32 	%rd16, %r29, 24;
	add.s64 	%rd5, %rd13, %rd16;
	mul.wide.s32 	%rd17, %r29, 28;
	add.s64 	%rd6, %rd13, %rd17;
	mul.wide.u32 	%rd18, %r3, 4;
	add.s64 	%rd19, %rd18, %rd1;
	add.s64 	%rd67, %rd19, 16;
	mov.b32 	%r105, 0;
	mov.u32 	%r93, %r2;
$L__BB2_3:
	.pragma "nounroll";
	and.b32  	%r100, %r29, 2147483640;
	mul.wide.s32 	%rd20, %r93, 4;
	mul.wide.s32 	%rd21, %r29, 4;
	mov.u64 	%rd22, c_B;
	add.s64 	%rd23, %rd22, %rd20;
	add.s64 	%rd24, %rd23, %rd21;
	mul.wide.s32 	%rd25, %r29, 8;
	add.s64 	%rd26, %rd23, %rd25;
	add.s64 	%rd27, %rd2, %rd20;
	add.s64 	%rd28, %rd3, %rd20;
	add.s64 	%rd29, %rd4, %rd20;
	add.s64 	%rd30, %rd5, %rd20;
	add.s64 	%rd31, %rd6, %rd20;
	ld.global.u32 	%r41, [%rd67+-16];
	ld.const.u32 	%r42, [%rd23];
	mad.lo.s32 	%r43, %r42, %r41, %r105;
	ld.global.u32 	%r44, [%rd67+-12];
	ld.const.u32 	%r45, [%rd24];
	mad.lo.s32 	%r46, %r45, %r44, %r43;
	ld.global.u32 	%r47, [%rd67+-8];
	ld.const.u32 	%r48, [%rd26];
	mad.lo.s32 	%r49, %r48, %r47, %r46;
	ld.global.u32 	%r50, [%rd67+-4];
	ld.const.u32 	%r51, [%rd27];
	mad.lo.s32 	%r52, %r51, %r50, %r49;
	ld.global.u32 	%r53, [%rd67];
	ld.const.u32 	%r54, [%rd28];
	mad.lo.s32 	%r55, %r54, %r53, %r52;
	ld.global.u32 	%r56, [%rd67+4];
	ld.const.u32 	%r57, [%rd29];
	mad.lo.s32 	%r58, %r57, %r56, %r55;
	ld.global.u32 	%r59, [%rd67+8];
	ld.const.u32 	%r60, [%rd30];
	mad.lo.s32 	%r61, %r60, %r59, %r58;
	ld.global.u32 	%r62, [%rd67+12];
	ld.const.u32 	%r63, [%rd31];
	mad.lo.s32 	%r105, %r63, %r62, %r61;
	add.s32 	%r94, %r94, 8;
	shl.b32 	%r64, %r29, 3;
	add.s32 	%r93, %r93, %r64;
	add.s64 	%rd67, %rd67, 32;
	setp.ne.s32 	%p3, %r94, 0;
	@%p3 bra 	$L__BB2_3;
$L__BB2_4:
	setp.eq.s32 	%p4, %r4, 0;
	@%p4 bra 	$L__BB2_12;
	and.b32  	%r16, %r29, 3;
	setp.lt.u32 	%p5, %r4, 4;
	@%p5 bra 	$L__BB2_7;
	add.s32 	%r66, %r100, %r3;
	mul.wide.u32 	%rd32, %r66, 4;
	add.s64 	%rd33, %rd1, %rd32;
	ld.global.u32 	%r67, [%rd33];
	mad.lo.s32 	%r68, %r100, %r29, %r2;
	mul.wide.s32 	%rd34, %r68, 4;
	mov.u64 	%rd35, c_B;
	add.s64 	%rd36, %rd35, %rd34;
	ld.const.u32 	%r69, [%rd36];
	mad.lo.s32 	%r70, %r69, %r67, %r105;
	cvt.u64.u32 	%rd37, %r3;
	cvt.u64.u32 	%rd38, %r100;
	add.s64 	%rd39, %rd38, %rd37;
	shl.b64 	%rd40, %rd39, 2;
	add.s64 	%rd41, %rd1, %rd40;
	ld.global.u32 	%r71, [%rd41+4];
	mul.wide.s32 	%rd42, %r29, 4;
	add.s64 	%rd43, %rd36, %rd42;
	ld.const.u32 	%r72, [%rd43];
	mad.lo.s32 	%r73, %r72, %r71, %r70;
	ld.global.u32 	%r74, [%rd41+8];
	add.s64 	%rd44, %rd43, %rd42;
	ld.const.u32 	%r75, [%rd44];
	mad.lo.s32 	%r76, %r75, %r74, %r73;
	ld.global.u32 	%r77, [%rd41+12];
	add.s64 	%rd45, %rd44, %rd42;
	ld.const.u32 	%r78, [%rd45];
	mad.lo.s32 	%r105, %r78, %r77, %r76;
	add.s32 	%r100, %r100, 4;
$L__BB2_7:
	setp.eq.s32 	%p6, %r16, 0;
	@%p6 bra 	$L__BB2_12;
	setp.eq.s32 	%p7, %r16, 1;
	@%p7 bra 	$L__BB2_10;
	add.s32 	%r80, %r100, %r3;
	mul.wide.u32 	%rd46, %r80, 4;
	add.s64 	%rd47, %rd1, %rd46;
	ld.global.u32 	%r81, [%rd47];
	mad.lo.s32 	%r82, %r100, %r29, %r2;
	mul.wide.s32 	%rd48, %r82, 4;
	mov.u64 	%rd49, c_B;
	add.s64 	%rd50, %rd49, %rd48;
	ld.const.u32 	%r83, [%rd50];
	mad.lo.s32 	%r84, %r83, %r81, %r105;
	cvt.u64.u32 	%rd51, %r3;
	cvt.u64.u32 	%rd52, %r100;
	add.s64 	%rd53, %rd52, %rd51;
	shl.b64 	%rd54, %rd53, 2;
	add.s64 	%rd55, %rd1, %rd54;
	ld.global.u32 	%r85, [%rd55+4];
	mul.wide.s32 	%rd56, %r29, 4;
	add.s64 	%rd57, %rd50, %rd56;
	ld.const.u32 	%r86, [%rd57];
	mad.lo.s32 	%r105, %r86, %r85, %r84;
	add.s32 	%r100, %r100, 2;
$L__BB2_10:
	and.b32  	%r87, %r29, 1;
	setp.eq.b32 	%p8, %r87, 1;
	not.pred 	%p9, %p8;
	@%p9 bra 	$L__BB2_12;
	add.s32 	%r88, %r100, %r3;
	mul.wide.u32 	%rd58, %r88, 4;
	add.s64 	%rd59, %rd1, %rd58;
	ld.global.u32 	%r89, [%rd59];
	mad.lo.s32 	%r90, %r100, %r29, %r2;
	mul.wide.s32 	%rd60, %r90, 4;
	mov.u64 	%rd61, c_B;
	add.s64 	%rd62, %rd61, %rd60;
	ld.const.u32 	%r91, [%rd62];
	mad.lo.s32 	%r105, %r91, %r89, %r105;
$L__BB2_12:
	ld.param.u64 	%rd66, [_Z24matrixMultConstantKernelPiS_i_param_1];
	add.s32 	%r92, %r3, %r2;
	cvta.to.global.u64 	%rd63, %rd66;
	mul.wide.s32 	%rd64, %r92, 4;
	add.s64 	%rd65, %rd63, %rd64;
	st.global.u32 	[%rd65], %r105;
$L__BB2_13:
	ret;

}


// ===== COMPILED SASS (sm_100) =====

	.target	sm_100

	.elftype	@"ET_EXEC"


//--------------------- .note.nv.tkinfo           --------------------------
	.section	.note.nv.tkinfo,"",@"SHT_NOTE"
	.sectionflags	@"SHF_NOTE_NV_TKINFO"
	.tkinfo
        /*0018*/ 	.word	0x00000002
        /*0030*/ 	.string	""
        /*0030*/ 	.string	"ptxas"
        /*0030*/ 	.string	"Cuda compilation tools, release 13.0, V13.0.88"
        /*0030*/ 	.string	"Build cuda_13.0.r13.0/compiler.36424714_0"
        /*0030*/ 	.string	"-arch sm_100 -m 64 "



//--------------------- .note.nv.cuinfo           --------------------------
	.section	.note.nv.cuinfo,"",@"SHT_NOTE"
	.sectionflags	@"SHF_NOTE_NV_CUINFO"
        /*0018*/ 	.short	0x0002
        /*001a*/ 	.short	0x0064
        /*001c*/ 	.short	0x0082
	.zero		2


//--------------------- .nv.info                  --------------------------
	.section	.nv.info,"",@"SHT_CUDA_INFO"
	.align	4


	//----- nvinfo : EIATTR_REGCOUNT
	.align		4
        /*0000*/ 	.byte	0x04, 0x2f
        /*0002*/ 	.short	(.L_2 - .L_1)
	.align		4
.L_1:
        /*0004*/ 	.word	index@(_Z22matrixMultGlobalKernelPiS_S_i)
        /*0008*/ 	.word	0x0000001e


	//----- nvinfo : EIATTR_FRAME_SIZE
	.align		4
.L_2:
        /*000c*/ 	.byte	0x04, 0x11
        /*000e*/ 	.short	(.L_4 - .L_3)
	.align		4
.L_3:
        /*0010*/ 	.word	index@(_Z22matrixMultGlobalKernelPiS_S_i)
        /*0014*/ 	.word	0x00000000


	//----- nvinfo : EIATTR_REGCOUNT
	.align		4
.L_4:
        /*0018*/ 	.byte	0x04, 0x2f
        /*001a*/ 	.short	(.L_6 - .L_5)
	.align		4
.L_5:
        /*001c*/ 	.word	index@(_Z22matrixMultSharedKernelPiS_S_i)
        /*0020*/ 	.word	0x00000020


	//----- nvinfo : EIATTR_FRAME_SIZE
	.align		4
.L_6:
        /*0024*/ 	.byte	0x04, 0x11
        /*0026*/ 	.short	(.L_8 - .L_7)
	.align		4
.L_7:
        /*0028*/ 	.word	index@(_Z22matrixMultSharedKernelPiS_S_i)
        /*002c*/ 	.word	0x00000000


	//----- nvinfo : EIATTR_REGCOUNT
	.align		4
.L_8:
        /*0030*/ 	.byte	0x04, 0x2f
        /*0032*/ 	.short	(.L_10 - .L_9)
	.align		4
.L_9:
        /*0034*/ 	.word	index@(_Z24matrixMultConstantKernelPiS_i)
        /*0038*/ 	.word	0x0000001e


	//----- nvinfo : EIATTR_FRAME_SIZE
	.align		4
.L_10:
        /*003c*/ 	.byte	0x04, 0x11
        /*003e*/ 	.short	(.L_12 - .L_11)
	.align		4
.L_11:
        /*0040*/ 	.word	index@(_Z24matrixMultConstantKernelPiS_i)
        /*0044*/ 	.word	0x00000000


	//----- nvinfo : EIATTR_MIN_STACK_SIZE
	.align		4
.L_12:
        /*0048*/ 	.byte	0x04, 0x12
        /*004a*/ 	.short	(.L_14 - .L_13)
	.align		4
.L_13:
        /*004c*/ 	.word	index@(_Z24matrixMultConstantKernelPiS_i)
        /*0050*/ 	.word	0x00000000


	//----- nvinfo : EIATTR_MIN_STACK_SIZE
	.align		4
.L_14:
        /*0054*/ 	.byte	0x04, 0x12
        /*0056*/ 	.short	(.L_16 - .L_15)
	.align		4
.L_15:
        /*0058*/ 	.word	index@(_Z22matrixMultSharedKernelPiS_S_i)
        /*005c*/ 	.word	0x00000000


	//----- nvinfo : EIATTR_MIN_STACK_SIZE
	.align		4
.L_16:
        /*0060*/ 	.byte	0x04, 0x12
        /*0062*/ 	.short	(.L_18 - .L_17)
	.align		4
.L_17:
        /*0064*/ 	.word	index@(_Z22matrixMultGlobalKernelPiS_S_i)
        /*0068*/ 	.word	0x00000000
.L_18:


//--------------------- .nv.compat                --------------------------
	.section	.nv.compat,"",@"SHT_CUDA_COMPAT_INFO"
	.align	4
        /*0000*/ 	.byte	0x02, 0x09, 0x00, 0x00, 0x02, 0x02, 0x01, 0x00, 0x02, 0x05, 0x05, 0x00, 0x03, 0x07, 0x01, 0x01
        /*0010*/ 	.byte	0x02, 0x03, 0x00, 0x00, 0x02, 0x06, 0x01, 0x00, 0x04, 0x0b, 0x08, 0x00, 0x09, 0x00, 0x00, 0x00
        /*0020*/ 	.byte	0x00, 0x00, 0x00, 0x00


//--------------------- .nv.info._Z24matrixMultConstantKernelPiS_i --------------------------
	.section	.nv.info._Z24matrixMultConstantKernelPiS_i,"",@"SHT_CUDA_INFO"
	.sectionflags	@""
	.align	4


	//----- nvinfo : EIATTR_CUDA_API_VERSION
	.align		4
        /*0000*/ 	.byte	0x04, 0x37
        /*0002*/ 	.short	(.L_20 - .L_19)
.L_19:
        /*0004*/ 	.word	0x00000082


	//----- nvinfo : EIATTR_KPARAM_INFO
	.align		4
.L_20:
        /*0008*/ 	.byte	0x04, 0x17
        /*000a*/ 	.short	(.L_22 - .L_21)
.L_21:
        /*000c*/ 	.word	0x00000000
        /*0010*/ 	.short	0x0002
        /*0012*/ 	.short	0x0010
        /*0014*/ 	.byte	0x00, 0xf0, 0x11, 0x00


	//----- nvinfo : EIATTR_KPARAM_INFO
	.align		4
.L_22:
        /*0018*/ 	.byte	0x04, 0x17
        /*001a*/ 	.short	(.L_24 - .L_23)
.L_23:
        /*001c*/ 	.word	0x00000000
        /*0020*/ 	.short	0x0001
        /*0022*/ 	.short	0x0008
        /*0024*/ 	.byte	0x00, 0xf5, 0x21, 0x00


	//----- nvinfo : EIATTR_KPARAM_INFO
	.align		4
.L_24:
        /*0028*/ 	.byte	0x04, 0x17
        /*002a*/ 	.short	(.L_26 - .L_25)
.L_25:
        /*002c*/ 	.word	0x00000000
        /*0030*/ 	.short	0x0000
        /*0032*/ 	.short	0x0000
        /*0034*/ 	.byte	0x00, 0xf5, 0x21, 0x00


	//----- nvinfo : EIATTR_SPARSE_MMA_MASK
	.align		4
.L_26:
        /*0038*/ 	.byte	0x03, 0x50
        /*003a*/ 	.short	0x0000


	//----- nvinfo : EIATTR_MAXREG_COUNT
	.align		4
        /*003c*/ 	.byte	0x03, 0x1b
        /*003e*/ 	.short	0x00ff


	//----- nvinfo : EIATTR_MERCURY_ISA_VERSION
	.align		4
        /*0040*/ 	.byte	0x03, 0x5f
        /*0042*/ 	.short	0x0101


	//----- nvinfo : EIATTR_VRC_CTA_INIT_COUNT
	.align		4
        /*0044*/ 	.byte	0x02, 0x4a
	.zero		1
	.zero		1


	//----- nvinfo : EIATTR_EXIT_INSTR_OFFSETS
	.align		4
        /*0048*/ 	.byte	0x04, 0x1c
        /*004a*/ 	.short	(.L_28 - .L_27)


	//   ....[0]....
.L_27:
        /*004c*/ 	.word	0x000000c0


	//   ....[1]....
        /*0050*/ 	.word	0x00000840


	//----- nvinfo : EIATTR_CBANK_PARAM_SIZE
	.align		4
.L_28:
        /*0054*/ 	.byte	0x03, 0x19
        /*0056*/ 	.short	0x0014


	//----- nvinfo : EIATTR_PARAM_CBANK
	.align		4
        /*0058*/ 	.byte	0x04, 0x0a
        /*005a*/ 	.short	(.L_30 - .L_29)
	.align		4
.L_29:
        /*005c*/ 	.word	index@(.nv.constant0._Z24matrixMultConstantKernelPiS_i)
        /*0060*/ 	.short	0x0380
        /*0062*/ 	.short	0x0014


	//----- nvinfo : EIATTR_SW_WAR
	.align		4
.L_30:
        /*0064*/ 	.byte	0x04, 0x36
        /*0066*/ 	.short	(.L_32 - .L_31)
.L_31:
        /*0068*/ 	.word	0x00000008
.L_32:


//--------------------- .nv.info._Z22matrixMultSharedKernelPiS_S_i --------------------------
	.section	.nv.info._Z22matrixMultSharedKernelPiS_S_i,"",@"SHT_CUDA_INFO"
	.sectionflags	@""
	.align	4


	//----- nvinfo : EIATTR_CUDA_API_VERSION
	.align		4
        /*0000*/ 	.byte	0x04, 0x37
        /*0002*/ 	.short	(.L_34 - .L_33)
.L_33:
        /*0004*/ 	.word	0x00000082


	//----- nvinfo : EIATTR_KPARAM_INFO
	.align		4
.L_34:
        /*0008*/ 	.byte	0x04, 0x17
        /*000a*/ 	.short	(.L_36 - .L_35)
.L_35:
        /*000c*/ 	.word	0x00000000
        /*0010*/ 	.short	0x0003
        /*0012*/ 	.short	0x0018
        /*0014*/ 	.byte	0x00, 0xf0, 0x11, 0x00


	//----- nvinfo : EIATTR_KPARAM_INFO
	.align		4
.L_36:
        /*0018*/ 	.byte	0x04, 0x17
        /*001a*/ 	.short	(.L_38 - .L_37)
.L_37:
        /*001c*/ 	.word	0x00000000
        /*0020*/ 	.short	0x0002
        /*0022*/ 	.short	0x0010
        /*0024*/ 	.byte	0x00, 0xf5, 0x21, 0x00


	//----- nvinfo : EIATTR_KPARAM_INFO
	.align		4
.L_38:
        /*0028*/ 	.byte	0x04, 0x17
        /*002a*/ 	.short	(.L_40 - .L_39)
.L_39:
        /*002c*/ 	.word	0x00000000
        /*0030*/ 	.short	0x0001
        /*0032*/ 	.short	0x0008
        /*0034*/ 	.byte	0x00, 0xf5, 0x21, 0x00


	//----- nvinfo : EIATTR_KPARAM_INFO
	.align		4
.L_40:
        /*0038*/ 	.byte	0x04, 0x17
        /*003a*/ 	.short	(.L_42 - .L_41)
.L_41:
        /*003c*/ 	.word	0x00000000
        /*0040*/ 	.short	0x0000
        /*0042*/ 	.short	0x0000
        /*0044*/ 	.byte	0x00, 0xf5, 0x21, 0x00


	//----- nvinfo : EIATTR_SPARSE_MMA_MASK
	.align		4
.L_42:
        /*0048*/ 	.byte	0x03, 0x50
        /*004a*/ 	.short	0x0000


	//----- nvinfo : EIATTR_MAXREG_COUNT
	.align		4
        /*004c*/ 	.byte	0x03, 0x1b
        /*004e*/ 	.short	0x00ff


	//----- nvinfo : EIATTR_NUM_BARRIERS
	.align		4
        /*0050*/ 	.byte	0x02, 0x4c
        /*0052*/ 	.byte	0x01
	.zero		1


	//----- nvinfo : EIATTR_MERCURY_ISA_VERSION
	.align		4
        /*0054*/ 	.byte	0x03, 0x5f
        /*0056*/ 	.short	0x0101


	//----- nvinfo : EIATTR_VRC_CTA_INIT_COUNT
	.align		4
        /*0058*/ 	.byte	0x02, 0x4a
	.zero		1
	.zero		1


	//----- nvinfo : EIATTR_EXIT_INSTR_OFFSETS
	.align		4
        /*005c*/ 	.byte	0x04, 0x1c
        /*005e*/ 	.short	(.L_44 - .L_43)


	//   ....[0]....
.L_43:
        /*0060*/ 	.word	0x000005c0


	//   ....[1]....
        /*0064*/ 	.word	0x00000610


	//----- nvinfo : EIATTR_CBANK_PARAM_SIZE
	.align		4
.L_44:
        /*0068*/ 	.byte	0x03, 0x19
        /*006a*/ 	.short	0x001c


	//----- nvinfo : EIATTR_PARAM_CBANK
	.align		4
        /*006c*/ 	.byte	0x04, 0x0a
        /*006e*/ 	.short	(.L_46 - .L_45)
	.align		4
.L_45:
        /*0070*/ 	.word	index@(.nv.constant0._Z22matrixMultSharedKernelPiS_S_i)
        /*0074*/ 	.short	0x0380
        /*0076*/ 	.short	0x001c


	//----- nvinfo : EIATTR_SW_WAR
	.align		4
.L_46:
        /*0078*/ 	.byte	0x04, 0x36
        /*007a*/ 	.short	(.L_48 - .L_47)
.L_47:
        /*007c*/ 	.word	0x00000008
.L_48:


//--------------------- .nv.info._Z22matrixMultGlobalKernelPiS_S_i --------------------------
	.section	.nv.info._Z22matrixMultGlobalKernelPiS_S_i,"",@"SHT_CUDA_INFO"
	.sectionflags	@""
	.align	4


	//----- nvinfo : EIATTR_CUDA_API_VERSION
	.align		4
        /*0000*/ 	.byte	0x04, 0x37
        /*0002*/ 	.short	(.L_50 - .L_49)
.L_49:
        /*0004*/ 	.word	0x00000082


	//----- nvinfo : EIATTR_KPARAM_INFO
	.align		4
.L_50:
        /*0008*/ 	.byte	0x04, 0x17
        /*000a*/ 	.short	(.L_52 - .L_51)
.L_51:
        /*000c*/ 	.word	0x00000000
        /*0010*/ 	.short	0x0003
        /*0012*/ 	.short	0x0018
        /*0014*/ 	.byte	0x00, 0xf0, 0x11, 0x00


	//----- nvinfo : EIATTR_KPARAM_INFO
	.align		4
.L_52:
        /*0018*/ 	.byte	0x04, 0x17
        /*001a*/ 	.short	(.L_54 - .L_53)
.L_53:
        /*001c*/ 	.word	0x00000000
        /*0020*/ 	.short	0x0002
        /*0022*/ 	.short	0x0010
        /*0024*/ 	.byte	0x00, 0xf5, 0x21, 0x00


	//----- nvinfo : EIATTR_KPARAM_INFO
	.align		4
.L_54:
        /*0028*/ 	.byte	0x04, 0x17
        /*002a*/ 	.short	(.L_56 - .L_55)
.L_55:
        /*002c*/ 	.word	0x00000000
        /*0030*/ 	.short	0x0001
        /*0032*/ 	.short	0x0008
        /*0034*/ 	.byte	0x00, 0xf5, 0x21, 0x00


	//----- nvinfo : EIATTR_KPARAM_INFO
	.align		4
.L_56:
        /*0038*/ 	.byte	0x04, 0x17
        /*003a*/ 	.short	(.L_58 - .L_57)
.L_57:
        /*003c*/ 	.word	0x00000000
        /*0040*/ 	.short	0x0000
        /*0042*/ 	.short	0x0000
        /*0044*/ 	.byte	0x00, 0xf5, 0x21, 0x00


	//----- nvinfo : EIATTR_SPARSE_MMA_MASK
	.align		4
.L_58:
        /*0048*/ 	.byte	0x03, 0x50
        /*004a*/ 	.short	0x0000


	//----- nvinfo : EIATTR_MAXREG_COUNT
	.align		4
        /*004c*/ 	.byte	0x03, 0x1b
        /*004e*/ 	.short	0x00ff


	//----- nvinfo : EIATTR_MERCURY_ISA_VERSION
	.align		4
        /*0050*/ 	.byte	0x03, 0x5f
        /*0052*/ 	.short	0x0101


	//----- nvinfo : EIATTR_VRC_CTA_INIT_COUNT
	.align		4
        /*0054*/ 	.byte	0x02, 0x4a
	.zero		1
	.zero		1


	//----- nvinfo : EIATTR_EXIT_INSTR_OFFSETS
	.align		4
        /*0058*/ 	.byte	0x04, 0x1c
        /*005a*/ 	.short	(.L_60 - .L_59)


	//   ....[0]....
.L_59:
        /*005c*/ 	.word	0x000000c0


	//   ....[1]....
        /*0060*/ 	.word	0x00000a90


	//----- nvinfo : EIATTR_CBANK_PARAM_SIZE
	.align		4
.L_60:
        /*0064*/ 	.byte	0x03, 0x19
        /*0066*/ 	.short	0x001c


	//----- nvinfo : EIATTR_PARAM_CBANK
	.align		4
        /*0068*/ 	.byte	0x04, 0x0a
        /*006a*/ 	.short	(.L_62 - .L_61)
	.align		4
.L_61:
        /*006c*/ 	.word	index@(.nv.constant0._Z22matrixMultGlobalKernelPiS_S_i)
        /*0070*/ 	.short	0x0380
        /*0072*/ 	.short	0x001c


	//----- nvinfo : EIATTR_SW_WAR
	.align		4
.L_62:
        /*0074*/ 	.byte	0x04, 0x36
        /*0076*/ 	.short	(.L_64 - .L_63)
.L_63:
        /*0078*/ 	.word	0x00000008
.L_64:


//--------------------- .nv.callgraph             --------------------------
	.section	.nv.callgraph,"",@"SHT_CUDA_CALLGRAPH"
	.align	4
	.sectionentsize	8
	.align		4
        /*0000*/ 	.word	0x00000000
	.align		4
        /*0004*/ 	.word	0xffffffff
	.align		4
        /*0008*/ 	.word	0x00000000
	.align		4
        /*000c*/ 	.word	0xfffffffe
	.align		4
        /*0010*/ 	.word	0x00000000
	.align		4
        /*0014*/ 	.word	0xfffffffd
	.align		4
        /*0018*/ 	.word	0x00000000
	.align		4
        /*001c*/ 	.word	0xfffffffc


//--------------------- .nv.constant3             --------------------------
	.section	.nv.constant3,"a",@progbits
	.align	4
.nv.constant3:
	.type		c_B,@object
	.size		c_B,(.L_0 - c_B)
c_B:
	.zero		65536
.L_0:


//--------------------- .text._Z24matrixMultConstantKernelPiS_i --------------------------
	.section	.text._Z24matrixMultConstantKernelPiS_i,"ax",@progbits
	.align	128
        .global         _Z24matrixMultConstantKernelPiS_i
        .type           _Z24matrixMultConstantKernelPiS_i,@function
        .size           _Z24matrixMultConstantKernelPiS_i,(.L_x_13 - _Z24matrixMultConstantKernelPiS_i)
        .other          _Z24matrixMultConstantKernelPiS_i,@"STO_CUDA_ENTRY STV_DEFAULT"
_Z24matrixMultConstantKernelPiS_i:
.text._Z24matrixMultConstantKernelPiS_i:
[----:B------:R-:W-:Y:S01]  /*0000*/  LDC R1, c[0x0][0x37c] ;  /* 0x0000df00ff017b82 */ /* 0x000fe20000000800 */
[----:B------:R-:W0:Y:S07]  /*0010*/  S2R R0, SR_TID.Y ;  /* 0x0000000000007919 */ /* 0x000e2e0000002200 */
[----:B------:R-:W0:Y:S01]  /*0020*/  S2UR UR4, SR_CTAID.Y ;  /* 0x00000000000479c3 */ /* 0x000e220000002600 */
[----:B------:R-:W1:Y:S07]  /*0030*/  S2R R3, SR_TID.X ;  /* 0x0000000000037919 */ /* 0x000e6e0000002100 */
[----:B------:R-:W0:Y:S08]  /*0040*/  LDC R5, c[0x0][0x364] ;  /* 0x0000d900ff057b82 */ /* 0x000e300000000800 */
[----:B------:R-:W1:Y:S08]  /*0050*/  S2UR UR5, SR_CTAID.X ;  /* 0x00000000000579c3 */ /* 0x000e700000002500 */
[----:B------:R-:W1:Y:S08]  /*0060*/  LDC R2, c[0x0][0x360] ;  /* 0x0000d800ff027b82 */ /* 0x000e700000000800 */
[----:B------:R-:W2:Y:S01]  /*0070*/  LDC R7, c[0x0][0x390] ;  /* 0x0000e400ff077b82 */ /* 0x000ea20000000800 */
[----:B0-----:R-:W-:-:S02]  /*0080*/  IMAD R5, R5, UR4, R0 ;  /* 0x0000000405057c24 */ /* 0x001fc4000f8e0200 */
[----:B-1----:R-:W-:-:S05]  /*0090*/  IMAD R0, R2, UR5, R3 ;  /* 0x0000000502007c24 */ /* 0x002fca000f8e0203 */
[----:B------:R-:W-:-:S04]  /*00a0*/  VIMNMX R2, PT, PT, R5, R0, !PT ;  /* 0x0000000005027248 */ /* 0x000fc80007fe0100 */
[----:B--2---:R-:W-:-:S13]  /*00b0*/  ISETP.GE.AND P0, PT, R2, R7, PT ;  /* 0x000000070200720c */ /* 0x004fda0003f06270 */
[----:B------:R-:W-:Y:S05]  /*00c0*/  @P0 EXIT ;  /* 0x000000000000094d */ /* 0x000fea0003800000 */
[----:B------:R-:W-:Y:S01]  /*00d0*/  ISETP.GE.U32.AND P0, PT, R7, 0x8, PT ;  /* 0x000000080700780c */ /* 0x000fe20003f06070 */
[----:B------:R-:W0:Y:S01]  /*00e0*/  LDCU.64 UR4, c[0x0][0x358] ;  /* 0x00006b00ff0477ac */ /* 0x000e220008000a00 */
[----:B------:R-:W-:Y:S02]  /*00f0*/  HFMA2 R6, -RZ, RZ, 0, 0 ;  /* 0x00000000ff067431 */ /* 0x000fe400000001ff */
[----:B------:R-:W-:Y:S01]  /*0100*/  IMAD R5, R5, R7, RZ ;  /* 0x0000000705057224 */ /* 0x000fe200078e02ff */
[----:B------:R-:W-:Y:S02]  /*0110*/  LOP3.LUT R27, R7, 0x7, RZ, 0xc0, !PT ;  /* 0x00000007071b7812 */ /* 0x000fe400078ec0ff */
[----:B------:R-:W-:-:S06]  /*0120*/  MOV R4, RZ ;  /* 0x000000ff00047202 */ /* 0x000fcc0000000f00 */
[----:B------:R-:W-:Y:S05]  /*0130*/  @!P0 BRA `(.L_x_0) ;  /* 0x0000000000b88947 */ /* 0x000fea0003800000 */
[----:B------:R-:W1:Y:S01]  /*0140*/  LDC.64 R2, c[0x0][0x380] ;  /* 0x0000e000ff027b82 */ /* 0x000e620000000a00 */
[----:B------:R-:W-:Y:S01]  /*0150*/  LOP3.LUT R6, R7, 0x7ffffff8, RZ, 0xc0, !PT ;  /* 0x7ffffff807067812 */ /* 0x000fe200078ec0ff */
[----:B------:R-:W-:Y:S01]  /*0160*/  IMAD.MOV.U32 R4, RZ, RZ, RZ ;  /* 0x000000ffff047224 */ /* 0x000fe200078e00ff */
[----:B------:R-:W-:-:S03]  /*0170*/  MOV R8, R0 ;  /* 0x0000000000087202 */ /* 0x000fc60000000f00 */
[----:B------:R-:W-:Y:S02]  /*0180*/  IMAD.MOV R9, RZ, RZ, -R6 ;  /* 0x000000ffff097224 */ /* 0x000fe400078e0a06 */
[----:B-1----:R-:W-:-:S03]  /*0190*/  IMAD.WIDE.U32 R2, R5, 0x4, R2 ;  /* 0x0000000405027825 */ /* 0x002fc600078e0002 */
[----:B------:R-:W-:-:S04]  /*01a0*/  IADD3 R2, P0, PT, R2, 0x10, RZ ;  /* 0x0000001002027810 */ /* 0x000fc80007f1e0ff */
[----:B------:R-:W-:-:S09]  /*01b0*/  IADD3.X R3, PT, PT, RZ, R3, RZ, P0, !PT ;  /* 0x00000003ff037210 */ /* 0x000fd200007fe4ff */
.L_x_1:
[----:B0-----:R-:W2:Y:S04]  /*01c0*/  LDG.E R16, desc[UR4][R2.64+-0x10] ;  /* 0xfffff00402107981 */ /* 0x001ea8000c1e1900 */
[----:B------:R-:W3:Y:S04]  /*01d0*/  LDG.E R18, desc[UR4][R2.64+-0xc] ;  /* 0xfffff40402127981 */ /* 0x000ee8000c1e1900 */
[----:B------:R-:W4:Y:S04]  /*01e0*/  LDG.E R17, desc[UR4][R2.64+-0x8] ;  /* 0xfffff80402117981 */ /* 0x000f28000c1e1900 */
[----:B------:R-:W5:Y:S04]  /*01f0*/  LDG.E R15, desc[UR4][R2.64+-0x4] ;  /* 0xfffffc04020f7981 */ /* 0x000f68000c1e1900 */
[----:B------:R-:W5:Y:S04]  /*0200*/  LDG.E R14, desc[UR4][R2.64] ;  /* 0x00000004020e7981 */ /* 0x000f68000c1e1900 */
[----:B------:R-:W5:Y:S04]  /*0210*/  LDG.E R12, desc[UR4][R2.64+0x4] ;  /* 0x00000404020c7981 */ /* 0x000f68000c1e1900 */
[----:B------:R-:W5:Y:S04]  /*0220*/  LDG.E R11, desc[UR4][R2.64+0x8] ;  /* 0x00000804020b7981 */ /* 0x000f68000c1e1900 */
[----:B------:R0:W5:Y:S01]  /*0230*/  LDG.E R10, desc[UR4][R2.64+0xc] ;  /* 0x00000c04020a7981 */ /* 0x000162000c1e1900 */
[----:B------:R-:W-:-:S02]  /*0240*/  SHF.L.U32 R20, R8, 0x2, RZ ;  /* 0x0000000208147819 */ /* 0x000fc400000006ff */
[----:B------:R-:W-:Y:S02]  /*0250*/  IADD3 R9, PT, PT, R9, 0x8, RZ ;  /* 0x0000000809097810 */ /* 0x000fe40007ffe0ff */
[CC--:B------:R-:W-:Y:S01]  /*0260*/  LEA R19, R7.reuse, R20.reuse, 0x2 ;  /* 0x0000001407137211 */ /* 0x0c0fe200078e10ff */
[----:B------:R-:W2:Y:S01]  /*0270*/  LDC R13, c[0x3][R20] ;  /* 0x00c00000140d7b82 */ /* 0x000ea20000000800 */
[C-C-:B------:R-:W-:Y:S01]  /*0280*/  IMAD R22, R7.reuse, 0x8, R20.reuse ;  /* 0x0000000807167824 */ /* 0x140fe200078e0214 */
[C---:B------:R-:W-:Y:S01]  /*0290*/  LEA R21, R7.reuse, R20, 0x4 ;  /* 0x0000001407157211 */ /* 0x040fe200078e20ff */
[--C-:B------:R-:W-:Y:S01]  /*02a0*/  IMAD R24, R7, 0xc, R20.reuse ;  /* 0x0000000c07187824 */ /* 0x100fe200078e0214 */
[----:B------:R-:W-:Y:S01]  /*02b0*/  ISETP.NE.AND P0, PT, R9, RZ, PT ;  /* 0x000000ff0900720c */ /* 0x000fe20003f05270 */
[C-C-:B------:R-:W-:Y:S01]  /*02c0*/  IMAD R23, R7.reuse, 0x14, R20.reuse ;  /* 0x0000001407177824 */ /* 0x140fe200078e0214 */
[----:B0-----:R-:W-:Y:S01]  /*02d0*/  IADD3 R2, P1, PT, R2, 0x20, RZ ;  /* 0x0000002002027810 */ /* 0x001fe20007f3e0ff */
[C-C-:B------:R-:W-:Y:S01]  /*02e0*/  IMAD R26, R7.reuse, 0x18, R20.reuse ;  /* 0x00000018071a7824 */ /* 0x140fe200078e0214 */
[----:B------:R-:W3:Y:S01]  /*02f0*/  LDC R19, c[0x3][R19] ;  /* 0x00c0000013137b82 */ /* 0x000ee20000000800 */
[C---:B------:R-:W-:Y:S01]  /*0300*/  IMAD R25, R7.reuse, 0x1c, R20 ;  /* 0x0000001c07197824 */ /* 0x040fe200078e0214 */
[----:B------:R-:W-:Y:S01]  /*0310*/  LEA R8, R7, R8, 0x3 ;  /* 0x0000000807087211 */ /* 0x000fe200078e18ff */
[----:B------:R-:W-:-:S05]  /*0320*/  IMAD.X R3, RZ, RZ, R3, P1 ;  /* 0x000000ffff037224 */ /* 0x000fca00008e0603 */
[----:B------:R-:W4:Y:S08]  /*0330*/  LDC R22, c[0x3][R22] ;  /* 0x00c0000016167b82 */ /* 0x000f300000000800 */
[----:B------:R-:W5:Y:S08]  /*0340*/  LDC R24, c[0x3][R24] ;  /* 0x00c0000018187b82 */ /* 0x000f700000000800 */
[----:B------:R-:W0:Y:S08]  /*0350*/  LDC R21, c[0x3][R21] ;  /* 0x00c0000015157b82 */ /* 0x000e300000000800 */
[----:B------:R-:W1:Y:S08]  /*0360*/  LDC R23, c[0x3][R23] ;  /* 0x00c0000017177b82 */ /* 0x000e700000000800 */
[----:B------:R-:W1:Y:S08]  /*0370*/  LDC R26, c[0x3][R26] ;  /* 0x00c000001a1a7b82 */ /* 0x000e700000000800 */
[----:B------:R-:W1:Y:S01]  /*0380*/  LDC R25, c[0x3][R25] ;  /* 0x00c0000019197b82 */ /* 0x000e620000000800 */
[----:B--2---:R-:W-:-:S04]  /*0390*/  IMAD R13, R16, R13, R4 ;  /* 0x0000000d100d7224 */ /* 0x004fc800078e0204 */
[----:B---3--:R-:W-:-:S04]  /*03a0*/  IMAD R13, R18, R19, R13 ;  /* 0x00000013120d7224 */ /* 0x008fc800078e020d */
[----:B----4-:R-:W-:-:S04]  /*03b0*/  IMAD R13, R17, R22, R13 ;  /* 0x00000016110d7224 */ /* 0x010fc800078e020d */
[----:B-----5:R-:W-:-:S04]  /*03c0*/  IMAD R13, R15, R24, R13 ;  /* 0x000000180f0d7224 */ /* 0x020fc800078e020d */
[----:B0-----:R-:W-:-:S04]  /*03d0*/  IMAD R13, R14, R21, R13 ;  /* 0x000000150e0d7224 */ /* 0x001fc800078e020d */
[----:B-1----:R-:W-:-:S04]  /*03e0*/  IMAD R12, R12, R23, R13 ;  /* 0x000000170c0c7224 */ /* 0x002fc800078e020d */
[----:B------:R-:W-:-:S04]  /*03f0*/  IMAD R11, R11, R26, R12 ;  /* 0x0000001a0b0b7224 */ /* 0x000fc800078e020c */
[----:B------:R-:W-:Y:S01]  /*0400*/  IMAD R4, R10, R25, R11 ;  /* 0x000000190a047224 */ /* 0x000fe200078e020b */
[----:B------:R-:W-:Y:S06]  /*0410*/  @P0 BRA `(.L_x_1) ;  /* 0xfffffffc00680947 */ /* 0x000fec000383ffff */
.L_x_0:
[----:B------:R-:W-:-:S13]  /*0420*/  ISETP.NE.AND P0, PT, R27, RZ, PT ;  /* 0x000000ff1b00720c */ /* 0x000fda0003f05270 */
[----:B------:R-:W-:Y:S05]  /*0430*/  @!P0 BRA `(.L_x_2) ;  /* 0x0000000000f08947 */ /* 0x000fea0003800000 */
[----:B------:R-:W-:Y:S02]  /*0440*/  ISETP.GE.U32.AND P1, PT, R27, 0x4, PT ;  /* 0x000000041b00780c */ /* 0x000fe40003f26070 */
[----:B------:R-:W-:-:S04]  /*0450*/  LOP3.LUT R13, R7, 0x3, RZ, 0xc0, !PT ;  /* 0x00000003070d7812 */ /* 0x000fc800078ec0ff */
[----:B------:R-:W-:-:S07]  /*0460*/  ISETP.NE.AND P0, PT, R13, RZ, PT ;  /* 0x000000ff0d00720c */ /* 0x000fce0003f05270 */
[----:B------:R-:W-:Y:S06]  /*0470*/  @!P1 BRA `(.L_x_3) ;  /* 0x0000000000689947 */ /* 0x000fec0003800000 */
[----:B------:R-:W1:Y:S01]  /*0480*/  LDC.64 R8, c[0x0][0x380] ;  /* 0x0000e000ff087b82 */ /* 0x000e620000000a00 */
[----:B------:R-:W2:Y:S01]  /*0490*/  LDCU.64 UR6, c[0x0][0x380] ;  /* 0x00007000ff0677ac */ /* 0x000ea20008000a00 */
[CC--:B------:R-:W-:Y:S02]  /*04a0*/  IADD3 R10, P1, PT, R5.reuse, R6.reuse, RZ ;  /* 0x00000006050a7210 */ /* 0x0c0fe40007f3e0ff */
[----:B------:R-:W-:-:S03]  /*04b0*/  IADD3 R3, PT, PT, R5, R6, RZ ;  /* 0x0000000605037210 */ /* 0x000fc60007ffe0ff */
[----:B------:R-:W-:Y:S01]  /*04c0*/  IMAD.X R11, RZ, RZ, RZ, P1 ;  /* 0x000000ffff0b7224 */ /* 0x000fe200008e06ff */
[----:B--2---:R-:W-:Y:S01]  /*04d0*/  LEA R2, P1, R10, UR6, 0x2 ;  /* 0x000000060a027c11 */ /* 0x004fe2000f8210ff */
[----:B-1----:R-:W-:-:S03]  /*04e0*/  IMAD.WIDE.U32 R8, R3, 0x4, R8 ;  /* 0x0000000403087825 */ /* 0x002fc600078e0008 */
[----:B------:R-:W-:-:S03]  /*04f0*/  LEA.HI.X R3, R10, UR7, R11, 0x2, P1 ;  /* 0x000000070a037c11 */ /* 0x000fc600088f140b */
[----:B0-----:R0:W2:Y:S04]  /*0500*/  LDG.E R9, desc[UR4][R8.64] ;  /* 0x0000000408097981 */ /* 0x0010a8000c1e1900 */
[----:B------:R-:W3:Y:S04]  /*0510*/  LDG.E R12, desc[UR4][R2.64+0x4] ;  /* 0x00000404020c7981 */ /* 0x000ee8000c1e1900 */
[----:B------:R-:W4:Y:S04]  /*0520*/  LDG.E R16, desc[UR4][R2.64+0x8] ;  /* 0x0000080402107981 */ /* 0x000f28000c1e1900 */
[----:B------:R-:W5:Y:S01]  /*0530*/  LDG.E R20, desc[UR4][R2.64+0xc] ;  /* 0x00000c0402147981 */ /* 0x000f62000c1e1900 */
[C---:B------:R-:W-:Y:S01]  /*0540*/  IMAD R10, R6.reuse, R7, R0 ;  /* 0x00000007060a7224 */ /* 0x040fe200078e0200 */
[----:B------:R-:W-:-:S04]  /*0550*/  IADD3 R6, PT, PT, R6, 0x4, RZ ;  /* 0x0000000406067810 */ /* 0x000fc80007ffe0ff */
[----:B------:R-:W-:-:S05]  /*0560*/  SHF.L.U32 R10, R10, 0x2, RZ ;  /* 0x000000020a0a7819 */ /* 0x000fca00000006ff */
[C---:B------:R-:W-:Y:S02]  /*0570*/  IMAD R14, R7.reuse, 0x4, R10 ;  /* 0x00000004070e7824 */ /* 0x040fe400078e020a */
[----:B------:R-:W2:Y:S02]  /*0580*/  LDC R10, c[0x3][R10] ;  /* 0x00c000000a0a7b82 */ /* 0x000ea40000000800 */
[----:B------:R-:W-:-:S05]  /*0590*/  IMAD R18, R7, 0x4, R14 ;  /* 0x0000000407127824 */ /* 0x000fca00078e020e */
[----:B0-----:R-:W-:Y:S01]  /*05a0*/  LEA R8, R7, R18, 0x2 ;  /* 0x0000001207087211 */ /* 0x001fe200078e10ff */
[----:B------:R-:W3:Y:S08]  /*05b0*/  LDC R14, c[0x3][R14] ;  /* 0x00c000000e0e7b82 */ /* 0x000ef00000000800 */
[----:B------:R-:W4:Y:S08]  /*05c0*/  LDC R11, c[0x3][R18] ;  /* 0x00c00000120b7b82 */ /* 0x000f300000000800 */
[----:B------:R-:W5:Y:S01]  /*05d0*/  LDC R8, c[0x3][R8] ;  /* 0x00c0000008087b82 */ /* 0x000f620000000800 */
[----:B--2---:R-:W-:-:S04]  /*05e0*/  IMAD R9, R9, R10, R4 ;  /* 0x0000000a09097224 */ /* 0x004fc800078e0204 */
[----:B---3--:R-:W-:-:S04]  /*05f0*/  IMAD R9, R12, R14, R9 ;  /* 0x0000000e0c097224 */ /* 0x008fc800078e0209 */
[----:B----4-:R-:W-:-:S04]  /*0600*/  IMAD R9, R16, R11, R9 ;  /* 0x0000000b10097224 */ /* 0x010fc800078e0209 */
[----:B-----5:R-:W-:-:S07]  /*0610*/  IMAD R4, R20, R8, R9 ;  /* 0x0000000814047224 */ /* 0x020fce00078e0209 */
.L_x_3:
[----:B------:R-:W-:Y:S05]  /*0620*/  @!P0 BRA `(.L_x_2) ;  /* 0x0000000000748947 */ /* 0x000fea0003800000 */
[----:B------:R-:W-:Y:S02]  /*0630*/  ISETP.NE.AND P1, PT, R13, 0x1, PT ;  /* 0x000000010d00780c */ /* 0x000fe40003f25270 */
[----:B------:R-:W-:-:S04]  /*0640*/  LOP3.LUT R2, R7, 0x1, RZ, 0xc0, !PT ;  /* 0x0000000107027812 */ /* 0x000fc800078ec0ff */
[----:B------:R-:W-:-:S07]  /*0650*/  ISETP.NE.U32.AND P0, PT, R2, 0x1, PT ;  /* 0x000000010200780c */ /* 0x000fce0003f05070 */
[----:B------:R-:W1:Y:S01]  /*0660*/  @P1 LDC.64 R10, c[0x0][0x380] ;  /* 0x0000e000ff0a1b82 */ /* 0x000e620000000a00 */
[C---:B------:R-:W-:Y:S01]  /*0670*/  @P1 IADD3 R14, P2, PT, R5.reuse, R6, RZ ;  /* 0x00000006050e1210 */ /* 0x040fe20007f5e0ff */
[----:B------:R-:W-:Y:S02]  /*0680*/  @P1 IMAD.IADD R13, R5, 0x1, R6 ;  /* 0x00000001050d1824 */ /* 0x000fe400078e0206 */
[C---:B------:R-:W-:Y:S01]  /*0690*/  @P1 IMAD R12, R6.reuse, R7, R0 ;  /* 0x00000007060c1224 */ /* 0x040fe200078e0200 */
[----:B------:R-:W-:Y:S02]  /*06a0*/  @P1 IADD3 R6, PT, PT, R6, 0x2, RZ ;  /* 0x0000000206061810 */ /* 0x000fe40007ffe0ff */
[----:B------:R-:W-:Y:S01]  /*06b0*/  @P1 IADD3.X R15, PT, PT, RZ, RZ, RZ, P2, !PT ;  /* 0x000000ffff0f1210 */ /* 0x000fe200017fe4ff */
[----:B------:R-:W2:Y:S08]  /*06c0*/  @P1 LDC.64 R2, c[0x0][0x380] ;  /* 0x0000e000ff021b82 */ /* 0x000eb00000000a00 */
[----:B------:R-:W3:Y:S01]  /*06d0*/  @!P0 LDC.64 R8, c[0x0][0x380] ;  /* 0x0000e000ff088b82 */ /* 0x000ee20000000a00 */
[----:B-1----:R-:W-:Y:S01]  /*06e0*/  @P1 IMAD.WIDE.U32 R10, R13, 0x4, R10 ;  /* 0x000000040d0a1825 */ /* 0x002fe200078e000a */
[----:B------:R-:W-:-:S05]  /*06f0*/  @!P0 IADD3 R13, PT, PT, R5, R6, RZ ;  /* 0x00000006050d8210 */ /* 0x000fca0007ffe0ff */
[----:B0-----:R-:W4:Y:S01]  /*0700*/  @P1 LDG.E R11, desc[UR4][R10.64] ;  /* 0x000000040a0b1981 */ /* 0x001f22000c1e1900 */
[----:B--2---:R-:W-:-:S04]  /*0710*/  @P1 LEA R2, P2, R14, R2, 0x2 ;  /* 0x000000020e021211 */ /* 0x004fc800078410ff */
[----:B------:R-:W-:Y:S01]  /*0720*/  @P1 LEA.HI.X R3, R14, R3, R15, 0x2, P2 ;  /* 0x000000030e031211 */ /* 0x000fe200010f140f */
[----:B---3--:R-:W-:-:S04]  /*0730*/  @!P0 IMAD.WIDE.U32 R8, R13, 0x4, R8 ;  /* 0x000000040d088825 */ /* 0x008fc800078e0008 */
[----:B------:R-:W2:Y:S04]  /*0740*/  @P1 LDG.E R2, desc[UR4][R2.64+0x4] ;  /* 0x0000040402021981 */ /* 0x000ea8000c1e1900 */
[----:B------:R-:W3:Y:S01]  /*0750*/  @!P0 LDG.E R9, desc[UR4][R8.64] ;  /* 0x0000000408098981 */ /* 0x000ee2000c1e1900 */
[----:B------:R-:W-:Y:S02]  /*0760*/  @P1 IMAD.SHL.U32 R12, R12, 0x4, RZ ;  /* 0x000000040c0c1824 */ /* 0x000fe400078e00ff */
[----:B------:R-:W-:-:S03]  /*0770*/  @!P0 IMAD R6, R6, R7, R0 ;  /* 0x0000000706068224 */ /* 0x000fc600078e0200 */
[----:B------:R-:W-:Y:S02]  /*0780*/  @P1 LEA R7, R7, R12, 0x2 ;  /* 0x0000000c07071211 */ /* 0x000fe400078e10ff */
[----:B------:R-:W4:Y:S01]  /*0790*/  @P1 LDC R12, c[0x3][R12] ;  /* 0x00c000000c0c1b82 */ /* 0x000f220000000800 */
[----:B------:R-:W-:-:S07]  /*07a0*/  @!P0 SHF.L.U32 R6, R6, 0x2, RZ ;  /* 0x0000000206068819 */ /* 0x000fce00000006ff */
[----:B------:R-:W2:Y:S08]  /*07b0*/  @P1 LDC R7, c[0x3][R7] ;  /* 0x00c0000007071b82 */ /* 0x000eb00000000800 */
[----:B------:R-:W3:Y:S01]  /*07c0*/  @!P0 LDC R6, c[0x3][R6] ;  /* 0x00c0000006068b82 */ /* 0x000ee20000000800 */
[----:B----4-:R-:W-:-:S04]  /*07d0*/  @P1 IMAD R11, R11, R12, R4 ;  /* 0x0000000c0b0b1224 */ /* 0x010fc800078e0204 */
[----:B--2---:R-:W-:-:S04]  /*07e0*/  @P1 IMAD R4, R2, R7, R11 ;  /* 0x0000000702041224 */ /* 0x004fc800078e020b */
[----:B---3--:R-:W-:-:S07]  /*07f0*/  @!P0 IMAD R4, R9, R6, R4 ;  /* 0x0000000609048224 */ /* 0x008fce00078e0204 */
.L_x_2:
[----:B------:R-:W1:Y:S01]  /*0800*/  LDC.64 R2, c[0x0][0x388] ;  /* 0x0000e200ff027b82 */ /* 0x000e620000000a00 */
[----:B------:R-:W-:-:S05]  /*0810*/  IADD3 R5, PT, PT, R0, R5, RZ ;  /* 0x0000000500057210 */ /* 0x000fca0007ffe0ff */
[----:B-1----:R-:W-:-:S05]  /*0820*/  IMAD.WIDE R2, R5, 0x4, R2 ;  /* 0x0000000405027825 */ /* 0x002fca00078e0202 */
[----:B0-----:R-:W-:Y:S01]  /*0830*/  STG.E desc[UR4][R2.64], R4 ;  /* 0x0000000402007986 */ /* 0x001fe2000c101904 */
[----:B------:R-:W-:Y:S05]  /*0840*/  EXIT ;  /* 0x000000000000794d */ /* 0x000fea0003800000 */
.L_x_4:
[----:B------:R-:W-:-:S00]  /*0850*/  BRA `(.L_x_4) ;  /* 0xfffffffc00fc7947 */ /* 0x000fc0000383ffff */
[----:B------:R-:W-:-:S00]  /*0860*/  NOP ;  /* 0x0000000000007918 */ /* 0x000fc00000000000 */
        /* <DEDUP_REMOVED lines=9> */
.L_x_13:


//--------------------- .text._Z22matrixMultSharedKernelPiS_S_i --------------------------
	.section	.text._Z22matrixMultSharedKernelPiS_S_i,"ax",@progbits
	.align	128
        .global         _Z22matrixMultSharedKernelPiS_S_i
        .type           _Z22matrixMultSharedKernelPiS_S_i,@function
        .size           _Z22matrixMultSharedKernelPiS_S_i,(.L_x_14 - _Z22matrixMultSharedKernelPiS_S_i)
        .other          _Z22matrixMultSharedKernelPiS_S_i,@"STO_CUDA_ENTRY STV_DEFAULT"
_Z22matrixMultSharedKernelPiS_S_i:
.text._Z22matrixMultSharedKernelPiS_S_i:
[----:B------:R-:W-:Y:S01]  /*0000*/  LDC R1, c[0x0][0x37c] ;  /* 0x0000df00ff017b82 */ /* 0x000fe20000000800 */
[----:B------:R-:W0:Y:S01]  /*0010*/  LDCU UR4, c[0x0][0x398] ;  /* 0x00007300ff0477ac */ /* 0x000e220008000800 */
[----:B------:R-:W1:Y:S01]  /*0020*/  S2R R5, SR_CTAID.Y ;  /* 0x0000000000057919 */ /* 0x000e620000002600 */
[----:B------:R-:W-:Y:S01]  /*0030*/  HFMA2 R25, -RZ, RZ, 0, 0 ;  /* 0x00000000ff197431 */ /* 0x000fe200000001ff */
[----:B------:R-:W2:Y:S01]  /*0040*/  LDCU.64 UR8, c[0x0][0x358] ;  /* 0x00006b00ff0877ac */ /* 0x000ea20008000a00 */
[----:B------:R-:W1:Y:S01]  /*0050*/  S2R R3, SR_TID.Y ;  /* 0x0000000000037919 */ /* 0x000e620000002200 */
[----:B------:R-:W3:Y:S01]  /*0060*/  S2R R10, SR_CTAID.X ;  /* 0x00000000000a7919 */ /* 0x000ee20000002500 */
[----:B------:R-:W3:Y:S01]  /*0070*/  S2R R2, SR_TID.X ;  /* 0x0000000000027919 */ /* 0x000ee20000002100 */
[----:B0-----:R-:W-:-:S04]  /*0080*/  MOV R6, UR4 ;  /* 0x0000000400067c02 */ /* 0x001fc80008000f00 */
[----:B------:R-:W-:Y:S02]  /*0090*/  ISETP.GE.AND P0, PT, R6, 0x1, PT ;  /* 0x000000010600780c */ /* 0x000fe40003f06270 */
[----:B-1----:R-:W-:Y:S02]  /*00a0*/  LEA R5, R5, R3, 0x4 ;  /* 0x0000000305057211 */ /* 0x002fe400078e20ff */
[----:B---3--:R-:W-:-:S09]  /*00b0*/  LEA R4, R10, R2, 0x4 ;  /* 0x000000020a047211 */ /* 0x008fd200078e20ff */
[----:B--2---:R-:W-:Y:S05]  /*00c0*/  @!P0 BRA `(.L_x_5) ;  /* 0x0000000400348947 */ /* 0x004fea0003800000 */
[----:B------:R-:W0:Y:S01]  /*00d0*/  S2UR UR6, SR_CgaCtaId ;  /* 0x00000000000679c3 */ /* 0x000e220000008800 */
[----:B------:R-:W-:Y:S01]  /*00e0*/  UMOV UR4, 0x400 ;  /* 0x0000040000047882 */ /* 0x000fe20000000000 */
[----:B------:R-:W-:Y:S01]  /*00f0*/  IADD3 R8, PT, PT, R6, 0xf, RZ ;  /* 0x0000000f06087810 */ /* 0x000fe20007ffe0ff */
[----:B------:R-:W-:Y:S01]  /*0100*/  UIADD3 UR5, UPT, UPT, UR4, 0x400, URZ ;  /* 0x0000040004057890 */ /* 0x000fe2000fffe0ff */
[-CC-:B------:R-:W-:Y:S01]  /*0110*/  IMAD R7, R3, R6.reuse, R2.reuse ;  /* 0x0000000603077224 */ /* 0x180fe200078e0202 */
[----:B------:R-:W-:Y:S01]  /*0120*/  MOV R25, RZ ;  /* 0x000000ff00197202 */ /* 0x000fe20000000f00 */
[----:B------:R-:W-:Y:S01]  /*0130*/  IMAD R18, R5, R6, R2 ;  /* 0x0000000605127224 */ /* 0x000fe200078e0202 */
[----:B------:R-:W-:Y:S01]  /*0140*/  SHF.R.U32.HI R8, RZ, 0x4, R8 ;  /* 0x00000004ff087819 */ /* 0x000fe20000011608 */
[----:B------:R-:W1:Y:S01]  /*0150*/  LDC R0, c[0x0][0x398] ;  /* 0x0000e600ff007b82 */ /* 0x000e620000000800 */
[----:B------:R-:W-:Y:S02]  /*0160*/  IMAD R7, R10, 0x10, R7 ;  /* 0x000000100a077824 */ /* 0x000fe400078e0207 */
[----:B------:R-:W-:-:S05]  /*0170*/  IADD3 R19, PT, PT, -R8, RZ, RZ ;  /* 0x000000ff08137210 */ /* 0x000fca0007ffe1ff */
[----:B------:R-:W2:Y:S01]  /*0180*/  LDC.64 R22, c[0x0][0x380] ;  /* 0x0000e000ff167b82 */ /* 0x000ea20000000a00 */
[----:B0-----:R-:W-:Y:S02]  /*0190*/  ULEA UR5, UR6, UR5, 0x18 ;  /* 0x0000000506057291 */ /* 0x001fe4000f8ec0ff */
[----:B------:R-:W-:-:S04]  /*01a0*/  ULEA UR4, UR6, UR4, 0x18 ;  /* 0x0000000406047291 */ /* 0x000fc8000f8ec0ff */
[----:B------:R-:W-:Y:S02]  /*01b0*/  LEA R16, R2, UR5, 0x2 ;  /* 0x0000000502107c11 */ /* 0x000fe4000f8e10ff */
[----:B------:R-:W-:-:S03]  /*01c0*/  LEA R17, R3, UR4, 0x6 ;  /* 0x0000000403117c11 */ /* 0x000fc6000f8e30ff */
[----:B------:R-:W-:Y:S01]  /*01d0*/  IMAD R21, R3, 0x40, R16 ;  /* 0x0000004003157824 */ /* 0x000fe200078e0210 */
[----:B------:R-:W-:-:S07]  /*01e0*/  LEA R20, R2, R17, 0x2 ;  /* 0x0000001102147211 */ /* 0x000fce00078e10ff */
.L_x_6:
[----:B-1----:R-:W-:Y:S01]  /*01f0*/  MOV R6, R0 ;  /* 0x0000000000067202 */ /* 0x002fe20000000f00 */
[----:B------:R-:W-:Y:S01]  /*0200*/  HFMA2 R29, -RZ, RZ, 0, 0 ;  /* 0x00000000ff1d7431 */ /* 0x000fe200000001ff */
[----:B------:R-:W-:Y:S02]  /*0210*/  VIMNMX R9, PT, PT, R4, R3, !PT ;  /* 0x0000000304097248 */ /* 0x000fe40007fe0100 */
[-C--:B------:R-:W-:Y:S02]  /*0220*/  ISETP.GE.AND P0, PT, R2, R6.reuse, PT ;  /* 0x000000060200720c */ /* 0x080fe40003f06270 */
[-C--:B------:R-:W-:Y:S01]  /*0230*/  ISETP.GE.AND P1, PT, R9, R6.reuse, PT ;  /* 0x000000060900720c */ /* 0x080fe20003f26270 */
[----:B--2---:R-:W-:Y:S01]  /*0240*/  IMAD.WIDE R8, R18, 0x4, R22 ;  /* 0x0000000412087825 */ /* 0x004fe200078e0216 */
[----:B------:R-:W-:Y:S02]  /*0250*/  ISETP.GE.U32.OR P0, PT, R5, R6, P0 ;  /* 0x000000060500720c */ /* 0x000fe40000706470 */
[----:B------:R-:W-:-:S09]  /*0260*/  MOV R24, RZ ;  /* 0x000000ff00187202 */ /* 0x000fd20000000f00 */
[----:B------:R-:W0:Y:S02]  /*0270*/  @!P1 LDC.64 R10, c[0x0][0x388] ;  /* 0x0000e200ff0a9b82 */ /* 0x000e240000000a00 */
[----:B------:R-:W2:Y:S01]  /*0280*/  @!P0 LDG.E R29, desc[UR8][R8.64] ;  /* 0x00000008081d8981 */ /* 0x000ea2000c1e1900 */
[----:B0-----:R-:W-:-:S05]  /*0290*/  @!P1 IMAD.WIDE R10, R7, 0x4, R10 ;  /* 0x00000004070a9825 */ /* 0x001fca00078e020a */
[----:B------:R-:W3:Y:S01]  /*02a0*/  @!P1 LDG.E R24, desc[UR8][R10.64] ;  /* 0x000000080a189981 */ /* 0x000ee2000c1e1900 */
[----:B------:R-:W-:-:S05]  /*02b0*/  VIADD R19, R19, 0x1 ;  /* 0x0000000113137836 */ /* 0x000fca0000000000 */
[----:B------:R-:W-:Y:S02]  /*02c0*/  ISETP.NE.AND P0, PT, R19, RZ, PT ;  /* 0x000000ff1300720c */ /* 0x000fe40003f05270 */
[----:B------:R-:W-:Y:S02]  /*02d0*/  IADD3 R3, PT, PT, R3, 0x10, RZ ;  /* 0x0000001003037810 */ /* 0x000fe40007ffe0ff */
[----:B------:R-:W-:Y:S02]  /*02e0*/  IADD3 R18, PT, PT, R18, 0x10, RZ ;  /* 0x0000001012127810 */ /* 0x000fe40007ffe0ff */
[----:B------:R-:W-:Y:S02]  /*02f0*/  IADD3 R2, PT, PT, R2, 0x10, RZ ;  /* 0x0000001002027810 */ /* 0x000fe40007ffe0ff */
[----:B------:R-:W-:Y:S01]  /*0300*/  LEA R7, R6, R7, 0x4 ;  /* 0x0000000706077211 */ /* 0x000fe200078e20ff */
[----:B--2---:R-:W-:Y:S04]  /*0310*/  STS [R20], R29 ;  /* 0x0000001d14007388 */ /* 0x004fe80000000800 */
[----:B---3--:R-:W-:Y:S01]  /*0320*/  STS [R21], R24 ;  /* 0x0000001815007388 */ /* 0x008fe20000000800 */
[----:B------:R-:W-:Y:S06]  /*0330*/  BAR.SYNC.DEFER_BLOCKING 0x0 ;  /* 0x0000000000007b1d */ /* 0x000fec0000010000 */
[----:B------:R-:W-:Y:S04]  /*0340*/  LDS R26, [R16] ;  /* 0x00000000101a7984 */ /* 0x000fe80000000800 */
[----:B------:R-:W0:Y:S04]  /*0350*/  LDS.128 R12, [R17] ;  /* 0x00000000110c7984 */ /* 0x000e280000000c00 */
[----:B------:R-:W1:Y:S04]  /*0360*/  LDS R28, [R16+0x40] ;  /* 0x00004000101c7984 */ /* 0x000e680000000800 */
[----:B------:R-:W2:Y:S04]  /*0370*/  LDS R27, [R16+0x80] ;  /* 0x00008000101b7984 */ /* 0x000ea80000000800 */
[----:B------:R-:W-:Y:S04]  /*0380*/  LDS.128 R8, [R17+0x10] ;  /* 0x0000100011087984 */ /* 0x000fe80000000c00 */
[----:B------:R-:W-:Y:S01]  /*0390*/  LDS R24, [R16+0x140] ;  /* 0x0001400010187984 */ /* 0x000fe20000000800 */
[----:B0-----:R-:W-:-:S03]  /*03a0*/  IMAD R26, R12, R26, R25 ;  /* 0x0000001a0c1a7224 */ /* 0x001fc600078e0219 */
[----:B------:R-:W0:Y:S01]  /*03b0*/  LDS R12, [R16+0xc0] ;  /* 0x0000c000100c7984 */ /* 0x000e220000000800 */
[----:B-1----:R-:W-:-:S03]  /*03c0*/  IMAD R13, R28, R13, R26 ;  /* 0x0000000d1c0d7224 */ /* 0x002fc600078e021a */
[----:B------:R-:W1:Y:S04]  /*03d0*/  LDS R26, [R16+0x100] ;  /* 0x00010000101a7984 */ /* 0x000e680000000800 */
[----:B------:R-:W3:Y:S01]  /*03e0*/  LDS R25, [R16+0x180] ;  /* 0x0001800010197984 */ /* 0x000ee20000000800 */
[----:B--2---:R-:W-:-:S04]  /*03f0*/  IMAD R13, R27, R14, R13 ;  /* 0x0000000e1b0d7224 */ /* 0x004fc800078e020d */
[----:B0-----:R-:W-:-:S04]  /*0400*/  IMAD R13, R12, R15, R13 ;  /* 0x0000000f0c0d7224 */ /* 0x001fc800078e020d */
[----:B-1----:R-:W-:Y:S02]  /*0410*/  IMAD R13, R8, R26, R13 ;  /* 0x0000001a080d7224 */ /* 0x002fe400078e020d */
[----:B------:R-:W0:Y:S02]  /*0420*/  LDS R8, [R16+0x1c0] ;  /* 0x0001c00010087984 */ /* 0x000e240000000800 */
[----:B------:R-:W-:Y:S02]  /*0430*/  IMAD R9, R24, R9, R13 ;  /* 0x0000000918097224 */ /* 0x000fe400078e020d */
[----:B------:R-:W-:Y:S04]  /*0440*/  LDS R26, [R16+0x200] ;  /* 0x00020000101a7984 */ /* 0x000fe80000000800 */
[----:B------:R-:W1:Y:S01]  /*0450*/  LDS.128 R12, [R17+0x20] ;  /* 0x00002000110c7984 */ /* 0x000e620000000c00 */
[----:B---3--:R-:W-:-:S03]  /*0460*/  IMAD R9, R25, R10, R9 ;  /* 0x0000000a19097224 */ /* 0x008fc600078e0209 */
[----:B------:R-:W2:Y:S04]  /*0470*/  LDS R24, [R16+0x240] ;  /* 0x0002400010187984 */ /* 0x000ea80000000800 */
[----:B------:R-:W3:Y:S01]  /*0480*/  LDS R25, [R16+0x280] ;  /* 0x0002800010197984 */ /* 0x000ee20000000800 */
[----:B0-----:R-:W-:-:S04]  /*0490*/  IMAD R9, R8, R11, R9 ;  /* 0x0000000b08097224 */ /* 0x001fc800078e0209 */
[----:B-1----:R-:W-:Y:S02]  /*04a0*/  IMAD R9, R12, R26, R9 ;  /* 0x0000001a0c097224 */ /* 0x002fe400078e0209 */
[----:B------:R-:W0:Y:S02]  /*04b0*/  LDS R12, [R16+0x2c0] ;  /* 0x0002c000100c7984 */ /* 0x000e240000000800 */
[----:B--2---:R-:W-:Y:S02]  /*04c0*/  IMAD R24, R24, R13, R9 ;  /* 0x0000000d18187224 */ /* 0x004fe400078e0209 */
[----:B------:R-:W-:Y:S04]  /*04d0*/  LDS R13, [R16+0x300] ;  /* 0x00030000100d7984 */ /* 0x000fe80000000800 */
[----:B------:R-:W1:Y:S01]  /*04e0*/  LDS.128 R8, [R17+0x30] ;  /* 0x0000300011087984 */ /* 0x000e620000000c00 */
[----:B---3--:R-:W-:-:S03]  /*04f0*/  IMAD R24, R25, R14, R24 ;  /* 0x0000000e19187224 */ /* 0x008fc600078e0218 */
[----:B------:R-:W2:Y:S04]  /*0500*/  LDS R25, [R16+0x340] ;  /* 0x0003400010197984 */ /* 0x000ea80000000800 */
[----:B------:R-:W3:Y:S04]  /*0510*/  LDS R26, [R16+0x380] ;  /* 0x00038000101a7984 */ /* 0x000ee80000000800 */
[----:B------:R-:W4:Y:S01]  /*0520*/  LDS R14, [R16+0x3c0] ;  /* 0x0003c000100e7984 */ /* 0x000f220000000800 */
[----:B0-----:R-:W-:-:S04]  /*0530*/  IMAD R12, R12, R15, R24 ;  /* 0x0000000f0c0c7224 */ /* 0x001fc800078e0218 */
[----:B-1----:R-:W-:-:S04]  /*0540*/  IMAD R8, R8, R13, R12 ;  /* 0x0000000d08087224 */ /* 0x002fc800078e020c */
[----:B--2---:R-:W-:-:S04]  /*0550*/  IMAD R9, R25, R9, R8 ;  /* 0x0000000919097224 */ /* 0x004fc800078e0208 */
[----:B---3--:R-:W-:-:S04]  /*0560*/  IMAD R9, R26, R10, R9 ;  /* 0x0000000a1a097224 */ /* 0x008fc800078e0209 */
[----:B----4-:R-:W-:Y:S01]  /*0570*/  IMAD R25, R14, R11, R9 ;  /* 0x0000000b0e197224 */ /* 0x010fe200078e0209 */
[----:B------:R-:W-:Y:S06]  /*0580*/  BAR.SYNC.DEFER_BLOCKING 0x0 ;  /* 0x0000000000007b1d */ /* 0x000fec0000010000 */
[----:B------:R-:W-:Y:S05]  /*0590*/  @P0 BRA `(.L_x_6) ;  /* 0xfffffffc00140947 */ /* 0x000fea000383ffff */
.L_x_5:
[----:B------:R-:W-:-:S04]  /*05a0*/  VIMNMX R3, PT, PT, R5, R4, !PT ;  /* 0x0000000405037248 */ /* 0x000fc80007fe0100 */
[----:B------:R-:W-:-:S13]  /*05b0*/  ISETP.GE.AND P0, PT, R3, R6, PT ;  /* 0x000000060300720c */ /* 0x000fda0003f06270 */
[----:B------:R-:W-:Y:S05]  /*05c0*/  @P0 EXIT ;  /* 0x000000000000094d */ /* 0x000fea0003800000 */
[----:B------:R-:W0:Y:S01]  /*05d0*/  LDC.64 R2, c[0x0][0x390] ;  /* 0x0000e400ff027b82 */ /* 0x000e220000000a00 */
[----:B------:R-:W-:-:S04]  /*05e0*/  IMAD R5, R5, R6, R4 ;  /* 0x0000000605057224 */ /* 0x000fc800078e0204 */
[----:B0-----:R-:W-:-:S05]  /*05f0*/  IMAD.WIDE R2, R5, 0x4, R2 ;  /* 0x0000000405027825 */ /* 0x001fca00078e0202 */
[----:B------:R-:W-:Y:S01]  /*0600*/  STG.E desc[UR8][R2.64], R25 ;  /* 0x0000001902007986 */ /* 0x000fe2000c101908 */
[----:B------:R-:W-:Y:S05]  /*0610*/  EXIT ;  /* 0x000000000000794d */ /* 0x000fea0003800000 */
.L_x_7:
        /* <DEDUP_REMOVED lines=14> */
.L_x_14:


//--------------------- .text._Z22matrixMultGlobalKernelPiS_S_i --------------------------
	.section	.text._Z22matrixMultGlobalKernelPiS_S_i,"ax",@progbits
	.align	128
        .global         _Z22matrixMultGlobalKernelPiS_S_i
        .type           _Z22matrixMultGlobalKernelPiS_S_i,@function
        .size           _Z22matrixMultGlobalKernelPiS_S_i,(.L_x_15 - _Z22matrixMultGlobalKernelPiS_S_i)
        .other          _Z22matrixMultGlobalKernelPiS_S_i,@"STO_CUDA_ENTRY STV_DEFAULT"
_Z22matrixMultGlobalKernelPiS_S_i:
.text._Z22matrixMultGlobalKernelPiS_S_i:
[----:B------:R-:W-:Y:S01]  /*0000*/  LDC R1, c[0x0][0x37c] ;  /* 0x0000df00ff017b82 */ /* 0x000fe20000000800 */
[----:B------:R-:W0:Y:S07]  /*0010*/  S2R R0, SR_TID.Y ;  /* 0x0000000000007919 */ /* 0x000e2e0000002200 */
[----:B------:R-:W0:Y:S01]  /*0020*/  S2UR UR4, SR_CTAID.Y ;  /* 0x00000000000479c3 */ /* 0x000e220000002600 */
[----:B------:R-:W1:Y:S01]  /*0030*/  LDCU UR20, c[0x0][0x398] ;  /* 0x00007300ff1477ac */ /* 0x000e620008000800 */
[----:B------:R-:W2:Y:S06]  /*0040*/  S2R R3, SR_TID.X ;  /* 0x0000000000037919 */ /* 0x000eac0000002100 */
[----:B------:R-:W0:Y:S08]  /*0050*/  LDC R13, c[0x0][0x364] ;  /* 0x0000d900ff0d7b82 */ /* 0x000e300000000800 */
[----:B------:R-:W2:Y:S08]  /*0060*/  S2UR UR5, SR_CTAID.X ;  /* 0x00000000000579c3 */ /* 0x000eb00000002500 */
[----:B------:R-:W2:Y:S01]  /*0070*/  LDC R2, c[0x0][0x360] ;  /* 0x0000d800ff027b82 */ /* 0x000ea20000000800 */
[----:B0-----:R-:W-:-:S02]  /*0080*/  IMAD R13, R13, UR4, R0 ;  /* 0x000000040d0d7c24 */ /* 0x001fc4000f8e0200 */
[----:B--2---:R-:W-:-:S05]  /*0090*/  IMAD R0, R2, UR5, R3 ;  /* 0x0000000502007c24 */ /* 0x004fca000f8e0203 */
[----:B------:R-:W-:-:S04]  /*00a0*/  VIMNMX R2, PT, PT, R13, R0, !PT ;  /* 0x000000000d027248 */ /* 0x000fc80007fe0100 */
[----:B-1----:R-:W-:-:S13]  /*00b0*/  ISETP.GE.AND P0, PT, R2, UR20, PT ;  /* 0x0000001402007c0c */ /* 0x002fda000bf06270 */
[----:B------:R-:W-:Y:S05]  /*00c0*/  @P0 EXIT ;  /* 0x000000000000094d */ /* 0x000fea0003800000 */
[----:B------:R-:W-:Y:S01]  /*00d0*/  UISETP.GE.U32.AND UP0, UPT, UR20, 0x8, UPT ;  /* 0x000000081400788c */ /* 0x000fe2000bf06070 */
[----:B------:R-:W-:Y:S02]  /*00e0*/  HFMA2 R12, -RZ, RZ, 0, 0 ;  /* 0x00000000ff0c7431 */ /* 0x000fe400000001ff */
[----:B------:R-:W-:Y:S01]  /*00f0*/  IMAD R13, R13, UR20, RZ ;  /* 0x000000140d0d7c24 */ /* 0x000fe2000f8e02ff */
[----:B------:R-:W-:Y:S01]  /*0100*/  UMOV UR4, URZ ;  /* 0x000000ff00047c82 */ /* 0x000fe20008000000 */
[----:B------:R-:W0:Y:S04]  /*0110*/  LDCU.64 UR18, c[0x0][0x358] ;  /* 0x00006b00ff1277ac */ /* 0x000e280008000a00 */
[----:B------:R-:W-:Y:S05]  /*0120*/  BRA.U !UP0, `(.L_x_8) ;  /* 0x0000000508047547 */ /* 0x000fea000b800000 */
[----:B------:R-:W1:Y:S01]  /*0130*/  LDCU.128 UR24, c[0x0][0x380] ;  /* 0x00007000ff1877ac */ /* 0x000e620008000c00 */
[----:B------:R-:W-:Y:S02]  /*0140*/  MOV R12, RZ ;  /* 0x000000ff000c7202 */ /* 0x000fe40000000f00 */
[----:B------:R-:W-:Y:S01]  /*0150*/  MOV R14, R0 ;  /* 0x00000000000e7202 */ /* 0x000fe20000000f00 */
[----:B------:R-:W-:-:S04]  /*0160*/  ULOP3.LUT UR4, UR20, 0x7ffffff8, URZ, 0xc0, !UPT ;  /* 0x7ffffff814047892 */ /* 0x000fc8000f8ec0ff */
[----:B------:R-:W-:Y:S01]  /*0170*/  UIADD3 UR5, UPT, UPT, -UR4, URZ, URZ ;  /* 0x000000ff04057290 */ /* 0x000fe2000fffe1ff */
[----:B-1----:R-:W-:Y:S01]  /*0180*/  MOV R2, UR24 ;  /* 0x0000001800027c02 */ /* 0x002fe20008000f00 */
[----:B------:R-:W-:Y:S01]  /*0190*/  UIMAD.WIDE UR6, UR20, 0x8, UR26 ;  /* 0x00000008140678a5 */ /* 0x000fe2000f8e021a */
[----:B------:R-:W-:Y:S01]  /*01a0*/  MOV R3, UR25 ;  /* 0x0000001900037c02 */ /* 0x000fe20008000f00 */
[----:B------:R-:W-:Y:S02]  /*01b0*/  UIMAD.WIDE UR8, UR20, 0xc, UR26 ;  /* 0x0000000c140878a5 */ /* 0x000fe4000f8e021a */
[----:B------:R-:W-:Y:S01]  /*01c0*/  UIMAD.WIDE UR10, UR20, 0x10, UR26 ;  /* 0x00000010140a78a5 */ /* 0x000fe2000f8e021a */
[----:B------:R-:W-:Y:S01]  /*01d0*/  IMAD.WIDE.U32 R2, R13, 0x4, R2 ;  /* 0x000000040d027825 */ /* 0x000fe200078e0002 */
[----:B------:R-:W-:Y:S02]  /*01e0*/  UIMAD.WIDE UR12, UR20, 0x14, UR26 ;  /* 0x00000014140c78a5 */ /* 0x000fe4000f8e021a */
[----:B------:R-:W-:Y:S01]  /*01f0*/  UIMAD.WIDE UR14, UR20, 0x18, UR26 ;  /* 0x00000018140e78a5 */ /* 0x000fe2000f8e021a */
[----:B------:R-:W-:Y:S01]  /*0200*/  IADD3 R2, P0, PT, R2, 0x10, RZ ;  /* 0x0000001002027810 */ /* 0x000fe20007f1e0ff */
[----:B------:R-:W-:-:S03]  /*0210*/  UIMAD.WIDE UR16, UR20, 0x1c, UR26 ;  /* 0x0000001c141078a5 */ /* 0x000fc6000f8e021a */
[----:B------:R-:W-:-:S09]  /*0220*/  IADD3.X R3, PT, PT, RZ, R3, RZ, P0, !PT ;  /* 0x00000003ff037210 */ /* 0x000fd200007fe4ff */
.L_x_9:
[----:B------:R-:W-:Y:S01]  /*0230*/  UIMAD.WIDE UR22, UR20, 0x4, UR26 ;  /* 0x00000004141678a5 */ /* 0x000fe2000f8e021a */
[----:B------:R-:W-:Y:S02]  /*0240*/  IMAD.MOV.U32 R23, RZ, RZ, 0x4 ;  /* 0x00000004ff177424 */ /* 0x000fe400078e00ff */
[----:B------:R-:W-:Y:S01]  /*0250*/  HFMA2 R11, -RZ, RZ, 0, 2.384185791015625e-07 ;  /* 0x00000004ff0b7431 */ /* 0x000fe200000001ff */
[----:B------:R-:W-:Y:S01]  /*0260*/  MOV R25, 0x4 ;  /* 0x0000000400197802 */ /* 0x000fe20000000f00 */
[----:B0-----:R-:W2:Y:S01]  /*0270*/  LDG.E R21, desc[UR18][R2.64+-0x10] ;  /* 0xfffff01202157981 */ /* 0x001ea2000c1e1900 */
[C---:B------:R-:W-:Y:S01]  /*0280*/  IMAD.WIDE R22, R14.reuse, R23, UR26 ;  /* 0x0000001a0e167e25 */ /* 0x040fe2000f8e0217 */
[----:B------:R-:W-:Y:S02]  /*0290*/  MOV R8, UR22 ;  /* 0x0000001600087c02 */ /* 0x000fe40008000f00 */
[----:B------:R-:W-:Y:S01]  /*02a0*/  MOV R9, UR23 ;  /* 0x0000001700097c02 */ /* 0x000fe20008000f00 */
[----:B------:R-:W3:Y:S02]  /*02b0*/  LDG.E R19, desc[UR18][R2.64+-0xc] ;  /* 0xfffff41202137981 */ /* 0x000ee4000c1e1900 */
[----:B------:R-:W-:-:S02]  /*02c0*/  IMAD.WIDE R8, R14, 0x4, R8 ;  /* 0x000000040e087825 */ /* 0x000fc400078e0208 */
[----:B------:R-:W2:Y:S01]  /*02d0*/  LDG.E R22, desc[UR18][R22.64] ;  /* 0x0000001216167981 */ /* 0x000ea2000c1e1900 */
[----:B------:R-:W-:Y:S01]  /*02e0*/  MOV R5, 0x4 ;  /* 0x0000000400057802 */ /* 0x000fe20000000f00 */
[C---:B------:R-:W-:Y:S02]  /*02f0*/  IMAD.WIDE R24, R14.reuse, R25, UR6 ;  /* 0x000000060e187e25 */ /* 0x040fe4000f8e0219 */
[----:B------:R0:W3:Y:S02]  /*0300*/  LDG.E R20, desc[UR18][R8.64] ;  /* 0x0000001208147981 */ /* 0x0000e4000c1e1900 */
[----:B------:R-:W-:Y:S02]  /*0310*/  IMAD.WIDE R10, R14, R11, UR8 ;  /* 0x000000080e0a7e25 */ /* 0x000fe4000f8e020b */
[----:B------:R-:W4:Y:S04]  /*0320*/  LDG.E R18, desc[UR18][R24.64] ;  /* 0x0000001218127981 */ /* 0x000f28000c1e1900 */
[----:B------:R-:W4:Y:S01]  /*0330*/  LDG.E R17, desc[UR18][R2.64+-0x8] ;  /* 0xfffff81202117981 */ /* 0x000f22000c1e1900 */
[----:B0-----:R-:W-:-:S02]  /*0340*/  HFMA2 R9, -RZ, RZ, 0, 2.384185791015625e-07 ;  /* 0x00000004ff097431 */ /* 0x001fc400000001ff */
[----:B------:R-:W-:Y:S01]  /*0350*/  IMAD.MOV.U32 R7, RZ, RZ, 0x4 ;  /* 0x00000004ff077424 */ /* 0x000fe200078e00ff */
[----:B------:R0:W5:Y:S01]  /*0360*/  LDG.E R16, desc[UR18][R10.64] ;  /* 0x000000120a107981 */ /* 0x000162000c1e1900 */
[----:B------:R-:W-:-:S03]  /*0370*/  IMAD.WIDE R4, R14, R5, UR10 ;  /* 0x0000000a0e047e25 */ /* 0x000fc6000f8e0205 */
[----:B------:R-:W5:Y:S01]  /*0380*/  LDG.E R15, desc[UR18][R2.64+-0x4] ;  /* 0xfffffc12020f7981 */ /* 0x000f62000c1e1900 */
[C---:B------:R-:W-:Y:S01]  /*0390*/  IMAD.WIDE R6, R14.reuse, R7, UR12 ;  /* 0x0000000c0e067e25 */ /* 0x040fe2000f8e0207 */
[----:B------:R-:W-:Y:S02]  /*03a0*/  MOV R27, 0x4 ;  /* 0x00000004001b7802 */ /* 0x000fe40000000f00 */
[----:B------:R1:W5:Y:S01]  /*03b0*/  LDG.E R4, desc[UR18][R4.64] ;  /* 0x0000001204047981 */ /* 0x000362000c1e1900 */
[----:B------:R-:W-:-:S03]  /*03c0*/  IMAD.WIDE R8, R14, R9, UR14 ;  /* 0x0000000e0e087e25 */ /* 0x000fc6000f8e0209 */
[----:B------:R-:W5:Y:S01]  /*03d0*/  LDG.E R23, desc[UR18][R2.64] ;  /* 0x0000001202177981 */ /* 0x000f62000c1e1900 */
[----:B0-----:R-:W-:-:S03]  /*03e0*/  IMAD.WIDE R10, R14, R27, UR16 ;  /* 0x000000100e0a7e25 */ /* 0x001fc6000f8e021b */
[----:B------:R-:W5:Y:S04]  /*03f0*/  LDG.E R7, desc[UR18][R6.64] ;  /* 0x0000001206077981 */ /* 0x000f68000c1e1900 */
[----:B------:R-:W5:Y:S04]  /*0400*/  LDG.E R24, desc[UR18][R2.64+0x4] ;  /* 0x0000041202187981 */ /* 0x000f68000c1e1900 */
[----:B------:R-:W5:Y:S04]  /*0410*/  LDG.E R8, desc[UR18][R8.64] ;  /* 0x0000001208087981 */ /* 0x000f68000c1e1900 */
[----:B------:R-:W5:Y:S04]  /*0420*/  LDG.E R25, desc[UR18][R2.64+0x8] ;  /* 0x0000081202197981 */ /* 0x000f68000c1e1900 */
[----:B------:R-:W5:Y:S04]  /*0430*/  LDG.E R10, desc[UR18][R10.64] ;  /* 0x000000120a0a7981 */ /* 0x000f68000c1e1900 */
[----:B------:R0:W5:Y:S01]  /*0440*/  LDG.E R27, desc[UR18][R2.64+0xc] ;  /* 0x00000c12021b7981 */ /* 0x000162000c1e1900 */
[----:B------:R-:W-:-:S04]  /*0450*/  UIADD3 UR5, UPT, UPT, UR5, 0x8, URZ ;  /* 0x0000000805057890 */ /* 0x000fc8000fffe0ff */
[----:B------:R-:W-:Y:S01]  /*0460*/  UISETP.NE.AND UP0, UPT, UR5, URZ, UPT ;  /* 0x000000ff0500728c */ /* 0x000fe2000bf05270 */
[----:B-1----:R-:W-:Y:S02]  /*0470*/  MOV R5, UR20 ;  /* 0x0000001400057c02 */ /* 0x002fe40008000f00 */
[----:B0-----:R-:W-:Y:S02]  /*0480*/  IADD3 R2, P0, PT, R2, 0x20, RZ ;  /* 0x0000002002027810 */ /* 0x001fe40007f1e0ff */
[----:B------:R-:W-:Y:S02]  /*0490*/  LEA R14, R5, R14, 0x3 ;  /* 0x0000000e050e7211 */ /* 0x000fe400078e18ff */
[----:B------:R-:W-:Y:S01]  /*04a0*/  IADD3.X R3, PT, PT, RZ, R3, RZ, P0, !PT ;  /* 0x00000003ff037210 */ /* 0x000fe200007fe4ff */
[----:B--2---:R-:W-:-:S04]  /*04b0*/  IMAD R21, R21, R22, R12 ;  /* 0x0000001615157224 */ /* 0x004fc800078e020c */
[----:B---3--:R-:W-:-:S04]  /*04c0*/  IMAD R19, R19, R20, R21 ;  /* 0x0000001413137224 */ /* 0x008fc800078e0215 */
[----:B----4-:R-:W-:-:S04]  /*04d0*/  IMAD R17, R17, R18, R19 ;  /* 0x0000001211117224 */ /* 0x010fc800078e0213 */
[----:B-----5:R-:W-:-:S04]  /*04e0*/  IMAD R15, R15, R16, R17 ;  /* 0x000000100f0f7224 */ /* 0x020fc800078e0211 */
[----:B------:R-:W-:-:S04]  /*04f0*/  IMAD R4, R23, R4, R15 ;  /* 0x0000000417047224 */ /* 0x000fc800078e020f */
[----:B------:R-:W-:-:S04]  /*0500*/  IMAD R4, R24, R7, R4 ;  /* 0x0000000718047224 */ /* 0x000fc800078e0204 */
[----:B------:R-:W-:-:S04]  /*0510*/  IMAD R4, R25, R8, R4 ;  /* 0x0000000819047224 */ /* 0x000fc800078e0204 */
[----:B------:R-:W-:Y:S01]  /*0520*/  IMAD R12, R27, R10, R4 ;  /* 0x0000000a1b0c7224 */ /* 0x000fe200078e0204 */
[----:B------:R-:W-:Y:S06]  /*0530*/  BRA.U UP0, `(.L_x_9) ;  /* 0xfffffffd003c7547 */ /* 0x000fec000b83ffff */
.L_x_8:
[----:B------:R-:W-:-:S04]  /*0540*/  ULOP3.LUT UR6, UR20, 0x7, URZ, 0xc0, !UPT ;  /* 0x0000000714067892 */ /* 0x000fc8000f8ec0ff */
[----:B------:R-:W-:-:S09]  /*0550*/  UISETP.NE.AND UP0, UPT, UR6, URZ, UPT ;  /* 0x000000ff0600728c */ /* 0x000fd2000bf05270 */
[----:B------:R-:W-:Y:S05]  /*0560*/  BRA.U !UP0, `(.L_x_10) ;  /* 0x0000000508387547 */ /* 0x000fea000b800000 */
[----:B------:R-:W-:Y:S02]  /*0570*/  UISETP.GE.U32.AND UP0, UPT, UR6, 0x4, UPT ;  /* 0x000000040600788c */ /* 0x000fe4000bf06070 */
[----:B------:R-:W-:-:S04]  /*0580*/  ULOP3.LUT UR5, UR20, 0x3, URZ, 0xc0, !UPT ;  /* 0x0000000314057892 */ /* 0x000fc8000f8ec0ff */
[----:B------:R-:W-:-:S03]  /*0590*/  UISETP.NE.AND UP1, UPT, UR5, URZ, UPT ;  /* 0x000000ff0500728c */ /* 0x000fc6000bf25270 */
[----:B------:R-:W-:Y:S08]  /*05a0*/  BRA.U !UP0, `(.L_x_11) ;  /* 0x00000001087c7547 */ /* 0x000ff0000b800000 */
[----:B------:R-:W1:Y:S01]  /*05b0*/  LDC.64 R6, c[0x0][0x388] ;  /* 0x0000e200ff067b82 */ /* 0x000e620000000a00 */
[----:B------:R-:W2:Y:S01]  /*05c0*/  LDCU.64 UR6, c[0x0][0x380] ;  /* 0x00007000ff0677ac */ /* 0x000ea20008000a00 */
[----:B------:R-:W-:Y:S01]  /*05d0*/  IMAD.U32 R9, RZ, RZ, UR4 ;  /* 0x00000004ff097e24 */ /* 0x000fe2000f8e00ff */
[C---:B------:R-:W-:Y:S02]  /*05e0*/  IADD3 R3, PT, PT, R13.reuse, UR4, RZ ;  /* 0x000000040d037c10 */ /* 0x040fe4000fffe0ff */
[----:B------:R-:W-:Y:S01]  /*05f0*/  IADD3 R10, P0, PT, R13, UR4, RZ ;  /* 0x000000040d0a7c10 */ /* 0x000fe2000ff1e0ff */
[----:B------:R-:W-:Y:S01]  /*0600*/  IMAD R9, R9, UR20, R0 ;  /* 0x0000001409097c24 */ /* 0x000fe2000f8e0200 */
[----:B------:R-:W-:Y:S01]  /*0610*/  MOV R11, UR20 ;  /* 0x00000014000b7c02 */ /* 0x000fe20008000f00 */
[----:B------:R-:W3:Y:S01]  /*0620*/  LDC.64 R4, c[0x0][0x380] ;  /* 0x0000e000ff047b82 */ /* 0x000ee20000000a00 */
[----:B------:R-:W-:Y:S01]  /*0630*/  MOV R15, UR20 ;  /* 0x00000014000f7c02 */ /* 0x000fe20008000f00 */
[----:B-1----:R-:W-:Y:S01]  /*0640*/  IMAD.WIDE R6, R9, 0x4, R6 ;  /* 0x0000000409067825 */ /* 0x002fe200078e0206 */
[----:B------:R-:W-:-:S05]  /*0650*/  MOV R9, UR20 ;  /* 0x0000001400097c02 */ /* 0x000fca0008000f00 */
[----:B------:R-:W-:Y:S02]  /*0660*/  IMAD.WIDE R8, R9, 0x4, R6 ;  /* 0x0000000409087825 */ /* 0x000fe400078e0206 */
[----:B0-----:R-:W4:Y:S02]  /*0670*/  LDG.E R6, desc[UR18][R6.64] ;  /* 0x0000001206067981 */ /* 0x001f24000c1e1900 */
[----:B---3--:R-:W-:Y:S01]  /*0680*/  IMAD.WIDE.U32 R4, R3, 0x4, R4 ;  /* 0x0000000403047825 */ /* 0x008fe200078e0004 */
[----:B------:R-:W-:Y:S01]  /*0690*/  IADD3.X R3, PT, PT, RZ, RZ, RZ, P0, !PT ;  /* 0x000000ffff037210 */ /* 0x000fe200007fe4ff */
[----:B------:R-:W3:Y:S01]  /*06a0*/  LDG.E R17, desc[UR18][R8.64] ;  /* 0x0000001208117981 */ /* 0x000ee2000c1e1900 */
[----:B--2---:R-:W-:-:S03]  /*06b0*/  LEA R2, P0, R10, UR6, 0x2 ;  /* 0x000000060a027c11 */ /* 0x004fc6000f8010ff */
[----:B------:R-:W4:Y:S01]  /*06c0*/  LDG.E R5, desc[UR18][R4.64] ;  /* 0x0000001204057981 */ /* 0x000f22000c1e1900 */
[----:B------:R-:W-:Y:S01]  /*06d0*/  LEA.HI.X R3, R10, UR7, R3, 0x2, P0 ;  /* 0x000000070a037c11 */ /* 0x000fe200080f1403 */
[----:B------:R-:W-:-:S04]  /*06e0*/  IMAD.WIDE R10, R11, 0x4, R8 ;  /* 0x000000040b0a7825 */ /* 0x000fc800078e0208 */
[----:B------:R-:W3:Y:S01]  /*06f0*/  LDG.E R16, desc[UR18][R2.64+0x4] ;  /* 0x0000041202107981 */ /* 0x000ee2000c1e1900 */
[----:B------:R-:W-:-:S03]  /*0700*/  IMAD.WIDE R14, R15, 0x4, R10 ;  /* 0x000000040f0e7825 */ /* 0x000fc600078e020a */
[----:B------:R-:W2:Y:S04]  /*0710*/  LDG.E R19, desc[UR18][R10.64] ;  /* 0x000000120a137981 */ /* 0x000ea8000c1e1900 */
[----:B------:R-:W2:Y:S04]  /*0720*/  LDG.E R18, desc[UR18][R2.64+0x8] ;  /* 0x0000081202127981 */ /* 0x000ea8000c1e1900 */
[----:B------:R-:W5:Y:S04]  /*0730*/  LDG.E R20, desc[UR18][R2.64+0xc] ;  /* 0x00000c1202147981 */ /* 0x000f68000c1e1900 */
[----:B------:R-:W5:Y:S01]  /*0740*/  LDG.E R14, desc[UR18][R14.64] ;  /* 0x000000120e0e7981 */ /* 0x000f62000c1e1900 */
[----:B------:R-:W-:Y:S01]  /*0750*/  UIADD3 UR4, UPT, UPT, UR4, 0x4, URZ ;  /* 0x0000000404047890 */ /* 0x000fe2000fffe0ff */
[----:B----4-:R-:W-:-:S04]  /*0760*/  IMAD R5, R5, R6, R12 ;  /* 0x0000000605057224 */ /* 0x010fc800078e020c */
[----:B---3--:R-:W-:-:S04]  /*0770*/  IMAD R5, R16, R17, R5 ;  /* 0x0000001110057224 */ /* 0x008fc800078e0205 */
[----:B--2---:R-:W-:-:S04]  /*0780*/  IMAD R5, R18, R19, R5 ;  /* 0x0000001312057224 */ /* 0x004fc800078e0205 */
[----:B-----5:R-:W-:-:S07]  /*0790*/  IMAD R12, R20, R14, R5 ;  /* 0x0000000e140c7224 */ /* 0x020fce00078e0205 */
.L_x_11:
[----:B------:R-:W-:Y:S05]  /*07a0*/  BRA.U !UP1, `(.L_x_10) ;  /* 0x0000000109a87547 */ /* 0x000fea000b800000 */
[----:B------:R-:W-:Y:S01]  /*07b0*/  UISETP.NE.AND UP0, UPT, UR5, 0x1, UPT ;  /* 0x000000010500788c */ /* 0x000fe2000bf05270 */
[----:B------:R-:W-:Y:S01]  /*07c0*/  MOV R7, UR4 ;  /* 0x0000000400077c02 */ /* 0x000fe20008000f00 */
[----:B------:R-:W-:Y:S02]  /*07d0*/  ULOP3.LUT UR5, UR20, 0x1, URZ, 0xc0, !UPT ;  /* 0x0000000114057892 */ /* 0x000fe4000f8ec0ff */
[----:B------:R-:W-:Y:S02]  /*07e0*/  MOV R15, UR20 ;  /* 0x00000014000f7c02 */ /* 0x000fe40008000f00 */
[----:B------:R-:W-:Y:S01]  /*07f0*/  UISETP.NE.U32.AND UP1, UPT, UR5, 0x1, UPT ;  /* 0x000000010500788c */ /* 0x000fe2000bf25070 */
[----:B------:R-:W-:-:S04]  /*0800*/  PLOP3.LUT P1, PT, PT, PT, UP0, 0x80, 0x8 ;  /* 0x000000000008781c */ /* 0x000fc80003f2f008 */
[----:B------:R-:W1:Y:S01]  /*0810*/  @UP0 LDCU.128 UR8, c[0x0][0x380] ;  /* 0x00007000ff0807ac */ /* 0x000e620008000c00 */
[----:B------:R-:W-:Y:S01]  /*0820*/  PLOP3.LUT P0, PT, PT, PT, UP1, 0x80, 0x8 ;  /* 0x000000000008781c */ /* 0x000fe20003f0f018 */
[----:B------:R-:W2:Y:S04]  /*0830*/  @UP0 LDCU.64 UR6, c[0x0][0x380] ;  /* 0x00007000ff0607ac */ /* 0x000ea80008000a00 */
[----:B------:R-:W3:Y:S03]  /*0840*/  @!UP1 LDCU.128 UR12, c[0x0][0x380] ;  /* 0x00007000ff0c97ac */ /* 0x000ee60008000c00 */
[C---:B------:R-:W-:Y:S02]  /*0850*/  @P1 IADD3 R3, PT, PT, R13.reuse, UR4, RZ ;  /* 0x000000040d031c10 */ /* 0x040fe4000fffe0ff */
[----:B------:R-:W-:Y:S01]  /*0860*/  @P1 IADD3 R6, P2, PT, R13, UR4, RZ ;  /* 0x000000040d061c10 */ /* 0x000fe2000ff5e0ff */
[----:B------:R-:W-:Y:S01]  /*0870*/  @UP0 UIADD3 UR4, UPT, UPT, UR4, 0x2, URZ ;  /* 0x0000000204040890 */ /* 0x000fe2000fffe0ff */
[----:B-1----:R-:W-:Y:S01]  /*0880*/  MOV R11, UR9 ;  /* 0x00000009000b7c02 */ /* 0x002fe20008000f00 */
[----:B------:R-:W-:Y:S01]  /*0890*/  IMAD.U32 R10, RZ, RZ, UR8 ;  /* 0x00000008ff0a7e24 */ /* 0x000fe2000f8e00ff */
[----:B------:R-:W-:-:S02]  /*08a0*/  MOV R4, UR10 ;  /* 0x0000000a00047c02 */ /* 0x000fc40008000f00 */
[----:B------:R-:W-:Y:S01]  /*08b0*/  MOV R5, UR11 ;  /* 0x0000000b00057c02 */ /* 0x000fe20008000f00 */
[----:B------:R-:W-:-:S04]  /*08c0*/  @P1 IMAD.WIDE.U32 R10, R3, 0x4, R10 ;  /* 0x00000004030a1825 */ /* 0x000fc800078e000a */
[----:B------:R-:W-:Y:S01]  /*08d0*/  @P1 IMAD R3, R7, UR20, R0 ;  /* 0x0000001407031c24 */ /* 0x000fe2000f8e0200 */
[----:B------:R-:W-:Y:S01]  /*08e0*/  @P1 IADD3.X R7, PT, PT, RZ, RZ, RZ, P2, !PT ;  /* 0x000000ffff071210 */ /* 0x000fe200017fe4ff */
[----:B------:R-:W-:Y:S01]  /*08f0*/  IMAD.U32 R19, RZ, RZ, UR4 ;  /* 0x00000004ff137e24 */ /* 0x000fe2000f8e00ff */
[C---:B--2---:R-:W-:Y:S01]  /*0900*/  @P1 LEA R2, P2, R6.reuse, UR6, 0x2 ;  /* 0x0000000606021c11 */ /* 0x044fe2000f8410ff */
[----:B------:R-:W-:Y:S01]  /*0910*/  @P1 IMAD.WIDE R4, R3, 0x4, R4 ;  /* 0x0000000403041825 */ /* 0x000fe200078e0204 */
[----:B------:R-:W-:Y:S01]  /*0920*/  @!P0 IADD3 R17, PT, PT, R13, UR4, RZ ;  /* 0x000000040d118c10 */ /* 0x000fe2000fffe0ff */
[----:B0-----:R-:W2:Y:S01]  /*0930*/  @P1 LDG.E R11, desc[UR18][R10.64] ;  /* 0x000000120a0b1981 */ /* 0x001ea2000c1e1900 */
[----:B------:R-:W-:Y:S01]  /*0940*/  @P1 LEA.HI.X R3, R6, UR7, R7, 0x2, P2 ;  /* 0x0000000706031c11 */ /* 0x000fe200090f1407 */
[----:B------:R-:W-:Y:S01]  /*0950*/  @!P0 IMAD R19, R19, UR20, R0 ;  /* 0x0000001413138c24 */ /* 0x000fe2000f8e0200 */
[----:B---3--:R-:W-:Y:S01]  /*0960*/  MOV R6, UR12 ;  /* 0x0000000c00067c02 */ /* 0x008fe20008000f00 */
[----:B------:R-:W-:Y:S01]  /*0970*/  @P1 IMAD.WIDE R14, R15, 0x4, R4 ;  /* 0x000000040f0e1825 */ /* 0x000fe200078e0204 */
[----:B------:R-:W-:Y:S01]  /*0980*/  MOV R7, UR13 ;  /* 0x0000000d00077c02 */ /* 0x000fe20008000f00 */
[----:B------:R-:W2:Y:S01]  /*0990*/  @P1 LDG.E R4, desc[UR18][R4.64] ;  /* 0x0000001204041981 */ /* 0x000ea2000c1e1900 */
[----:B------:R-:W-:-:S02]  /*09a0*/  MOV R8, UR14 ;  /* 0x0000000e00087c02 */ /* 0x000fc40008000f00 */
[----:B------:R-:W-:Y:S01]  /*09b0*/  MOV R9, UR15 ;  /* 0x0000000f00097c02 */ /* 0x000fe20008000f00 */
[----:B------:R-:W-:Y:S01]  /*09c0*/  @!P0 IMAD.WIDE.U32 R6, R17, 0x4, R6 ;  /* 0x0000000411068825 */ /* 0x000fe200078e0006 */
[----:B------:R-:W3:Y:S03]  /*09d0*/  @P1 LDG.E R14, desc[UR18][R14.64] ;  /* 0x000000120e0e1981 */ /* 0x000ee6000c1e1900 */
[----:B------:R-:W-:Y:S01]  /*09e0*/  @!P0 IMAD.WIDE R8, R19, 0x4, R8 ;  /* 0x0000000413088825 */ /* 0x000fe200078e0208 */
[----:B------:R-:W3:Y:S04]  /*09f0*/  @P1 LDG.E R2, desc[UR18][R2.64+0x4] ;  /* 0x0000041202021981 */ /* 0x000ee8000c1e1900 */
[----:B------:R-:W4:Y:S04]  /*0a00*/  @!P0 LDG.E R7, desc[UR18][R6.64] ;  /* 0x0000001206078981 */ /* 0x000f28000c1e1900 */
[----:B------:R-:W4:Y:S01]  /*0a10*/  @!P0 LDG.E R8, desc[UR18][R8.64] ;  /* 0x0000001208088981 */ /* 0x000f22000c1e1900 */
[----:B--2---:R-:W-:-:S04]  /*0a20*/  @P1 IMAD R11, R11, R4, R12 ;  /* 0x000000040b0b1224 */ /* 0x004fc800078e020c */
[----:B---3--:R-:W-:-:S04]  /*0a30*/  @P1 IMAD R12, R2, R14, R11 ;  /* 0x0000000e020c1224 */ /* 0x008fc800078e020b */
[----:B----4-:R-:W-:-:S07]  /*0a40*/  @!P0 IMAD R12, R7, R8, R12 ;  /* 0x00000008070c8224 */ /* 0x010fce00078e020c */
.L_x_10:
[----:B------:R-:W1:Y:S01]  /*0a50*/  LDC.64 R2, c[0x0][0x390] ;  /* 0x0000e400ff027b82 */ /* 0x000e620000000a00 */
[----:B------:R-:W-:-:S05]  /*0a60*/  IADD3 R13, PT, PT, R0, R13, RZ ;  /* 0x0000000d000d7210 */ /* 0x000fca0007ffe0ff */
[----:B-1----:R-:W-:-:S05]  /*0a70*/  IMAD.WIDE R2, R13, 0x4, R2 ;  /* 0x000000040d027825 */ /* 0x002fca00078e0202 */
[----:B0-----:R-:W-:Y:S01]  /*0a80*/  STG.E desc[UR18][R2.64], R12 ;  /* 0x0000000c02007986 */ /* 0x001fe2000c101912 */
[----:B------:R-:W-:Y:S05]  /*0a90*/  EXIT ;  /* 0x000000000000794d */ /* 0x000fea0003800000 */
.L_x_12:
        /* <DEDUP_REMOVED lines=14> */
.L_x_15:


//--------------------- .nv.shared.reserved.0     --------------------------
	.section	.nv.shared.reserved.0,"aw",@nobits
	.weak		__nv_reservedSMEM_offset_0_alias
	.size		__nv_reservedSMEM_offset_0_alias, 0, 64
	.other		__nv_reservedSMEM_offset_0_alias,@"STO_CUDA_RESERVED_SHARED STV_DEFAULT"
__nv_reservedSMEM_offset_0_alias:
	.zero		0
	.zero		64


//--------------------- .nv.shared._Z22matrixMultSharedKernelPiS_S_i --------------------------
	.section	.nv.shared._Z22matrixMultSharedKernelPiS_S_i,"aw",@nobits
	.sectionflags	@""
	.align	4
.nv.shared._Z22matrixMultSharedKernelPiS_S_i:
	.zero		3072


//--------------------- .nv.constant0._Z24matrixMultConstantKernelPiS_i --------------------------
	.section	.nv.constant0._Z24matrixMultConstantKernelPiS_i,"a",@progbits
	.sectionflags	@""
	.align	4
.nv.constant0._Z24matrixMultConstantKernelPiS_i:
	.zero		916


//--------------------- .nv.constant0._Z22matrixMultSharedKernelPiS_S_i --------------------------
	.section	.nv.constant0._Z22matrixMultSharedKernelPiS_S_i,"a",@progbits
	.sectionflags	@""
	.align	4
.nv.constant0._Z22matrixMultSharedKernelPiS_S_i:
	.zero		924


//--------------------- .nv.constant0._Z22matrixMultGlobalKernelPiS_S_i --------------------------
	.section	.nv.constant0._Z22matrixMultGlobalKernelPiS_S_i,"a",@progbits
	.sectionflags	@""
	.align	4
.nv.constant0._Z22matrixMultGlobalKernelPiS_S_i:
	.zero		924


//--------------------- SYMBOLS --------------------------

	.type		.nv.reservedSmem.offset0,@object
	.size		.nv.reservedSmem.offset0,0x4
	.type		.nv.reservedSmem.cap,@object
	.size		.nv.reservedSmem.cap,0x4
